// auto-generated by cutlass_sweep.gemm — config: {"arch": "sm_100", "cluster_m": 2, "cluster_n": 1, "dtype": "fp16", "stages": 5, "tile_k": 64, "tile_m": 256, "tile_n": 64}
#include "cutlass/cutlass.h"
#include "cutlass/gemm/collective/collective_builder.hpp"
#include "cutlass/gemm/device/gemm_universal_adapter.h"
#include "cutlass/gemm/kernel/gemm_universal.hpp"
#include "cutlass/epilogue/collective/collective_builder.hpp"

using ElemA = cutlass::half_t;
using ElemB = cutlass::half_t;
using ElemCD = cutlass::half_t;
using Acc  = float;
using TileShape    = cute::Shape<cute::_256, cute::_64, cute::_64>;
using ClusterShape = cute::Shape<cute::_2, cute::_1, cute::_1>;

using CollectiveEpilogue = typename cutlass::epilogue::collective::CollectiveBuilder<
    cutlass::arch::Sm100, cutlass::arch::OpClassTensorOp,
    TileShape, ClusterShape,
    cutlass::epilogue::collective::EpilogueTileAuto,
    Acc, Acc,
    ElemCD, cutlass::layout::RowMajor, 128 / cutlass::sizeof_bits<ElemCD>::value,
    ElemCD, cutlass::layout::RowMajor, 128 / cutlass::sizeof_bits<ElemCD>::value,
    cutlass::epilogue::collective::EpilogueScheduleAuto
  >::CollectiveOp;

using CollectiveMainloop = typename cutlass::gemm::collective::CollectiveBuilder<
    cutlass::arch::Sm100, cutlass::arch::OpClassTensorOp,
    ElemA, cutlass::layout::RowMajor, 128 / cutlass::sizeof_bits<ElemA>::value,
    ElemB, cutlass::layout::ColumnMajor, 128 / cutlass::sizeof_bits<ElemB>::value,
    Acc,
    TileShape, ClusterShape,
    cutlass::gemm::collective::StageCount<5>,
    cutlass::gemm::collective::KernelScheduleAuto
  >::CollectiveOp;

using GemmKernel = cutlass::gemm::kernel::GemmUniversal<
    cute::Shape<int,int,int,int>,
    CollectiveMainloop,
    CollectiveEpilogue
>;
using Gemm = cutlass::gemm::device::GemmUniversalAdapter<GemmKernel>;

// Force the device kernel symbol into the cubin without needing a host main.
auto* _anchor = &cutlass::device_kernel<GemmKernel>;


// ===== COMPILED SASS (sm_100a) =====

	.target	sm_100a

	.elftype	@"ET_EXEC"


//--------------------- .note.nv.tkinfo           --------------------------
	.section	.note.nv.tkinfo,"",@"SHT_NOTE"
	.sectionflags	@"SHF_NOTE_NV_TKINFO"
	.tkinfo
        /*0018*/ 	.word	0x00000002
        /*0030*/ 	.string	""
        /*0030*/ 	.string	"ptxas"
        /*0030*/ 	.string	"Cuda compilation tools, release 13.0, V13.0.88"
        /*0030*/ 	.string	"Build cuda_13.0.r13.0/compiler.36424714_0"
        /*0030*/ 	.string	"-arch sm_100a -m 64 "



//--------------------- .note.nv.cuinfo           --------------------------
	.section	.note.nv.cuinfo,"",@"SHT_NOTE"
	.sectionflags	@"SHF_NOTE_NV_CUINFO"
        /*0018*/ 	.short	0x0002
        /*001a*/ 	.short	0x0064
        /*001c*/ 	.short	0x0082
	.zero		2


//--------------------- .nv.info                  --------------------------
	.section	.nv.info,"",@"SHT_CUDA_INFO"
	.align	4


	//----- nvinfo : EIATTR_REGCOUNT
	.align		4
        /*0000*/ 	.byte	0x04, 0x2f
        /*0002*/ 	.short	(.L_19 - .L_18)
	.align		4
.L_18:
        /*0004*/ 	.word	index@(_ZN7cutlass13device_kernelINS_4gemm6kernel13GemmUniversalIN4cute5tupleIJiiiiEEENS1_10collective13CollectiveMmaINS1_35MainloopSm100TmaUmmaWarpSpecializedILi5ELi2ELi4ENS5_IJNS4_1CILi2EEENSA_ILi1EEESC_EEEEENS5_IJNSA_ILi256EEENSA_ILi64EEESG_EEENS_6half_tENS5_IJlSC_lEEESI_SJ_NS4_8TiledMMAINS4_8MMA_AtomIJNS4_26SM100_MMA_F16BF16_2x1SM_SSISI_SI_fLi256ELi64ELNS4_4UMMA5MajorE0ELSO_0ELNSN_7ScaleInE0ELSP_0EEEEEENS4_6LayoutINS5_IJSC_SC_SC_EEENS5_IJNSA_ILi0EEESU_SU_EEEEENS5_IJNS4_10UnderscoreESX_SX_EEEEENS4_18SM100_TMA_2SM_LOADENS4_14ComposedLayoutINS4_7SwizzleILi3ELi4ELi3EEENS4_18smem_ptr_flag_bitsILi16EEENSS_INS5_IJNSA_ILi8EEESG_EEENS5_IJSG_SC_EEEEEEEvNS4_8identityES10_S1A_vS1B_EENS_8epilogue10collective18CollectiveEpilogueINS1D_23Sm100TmaWarpSpecializedILi3ELi2ELi32ELb1ELb0EEEJNS5_IJNSA_ILi128EEESG_SG_EEENS5_IJNSS_IS1I_SC_EENSS_INSA_ILi32EEESC_EEEEESI_SJ_SI_SJ_NS1D_6fusion15FusionCallbacksIS1H_NS1O_17LinearCombinationISI_fSI_fLNS_15FloatRoundStyleE2EEES1J_S1N_JEEENS4_5SM1004TMEM4LOAD26SM100_TMEM_LOAD_32dp32b32xENS4_13SM90_TMA_LOADENS11_INS12_ILi2ELi4ELi3EEES15_NSS_INS5_IJS16_S1L_EEENS5_IJS1L_SC_EEEEEEENS4_39AutoVectorizingCopyWithAssumedAlignmentILi128EEENS4_14SM90_TMA_STOREES23_S25_S25_EEEvvEEEEvNT_6ParamsE)
        /*0008*/ 	.word	0x00000072


	//----- nvinfo : EIATTR_FRAME_SIZE
	.align		4
.L_19:
        /*000c*/ 	.byte	0x04, 0x11
        /*000e*/ 	.short	(.L_21 - .L_20)
	.align		4
.L_20:
        /*0010*/ 	.word	index@($__internal_2_$__cuda_sm10x_tcgen05_guardrail_trap_unallocated_columns_being_dealloced)
        /*0014*/ 	.word	0x00000000


	//----- nvinfo : EIATTR_FRAME_SIZE
	.align		4
.L_21:
        /*0018*/ 	.byte	0x04, 0x11
        /*001a*/ 	.short	(.L_23 - .L_22)
	.align		4
.L_22:
        /*001c*/ 	.word	index@($__internal_1_$__cuda_sm10x_tcgen05_guardrail_trap_phase_invalid_during_alloc)
        /*0020*/ 	.word	0x00000000


	//----- nvinfo : EIATTR_FRAME_SIZE
	.align		4
.L_23:
        /*0024*/ 	.byte	0x04, 0x11
        /*0026*/ 	.short	(.L_25 - .L_24)
	.align		4
.L_24:
        /*0028*/ 	.word	index@($__internal_0_$__cuda_sm10x_tcgen05_guardrail_trap_col_being_dealloced_not_returned_by_alloc)
        /*002c*/ 	.word	0x00000000


	//----- nvinfo : EIATTR_FRAME_SIZE
	.align		4
.L_25:
        /*0030*/ 	.byte	0x04, 0x11
        /*0032*/ 	.short	(.L_27 - .L_26)
	.align		4
.L_26:
        /*0034*/ 	.word	index@(_ZN7cutlass13device_kernelINS_4gemm6kernel13GemmUniversalIN4cute5tupleIJiiiiEEENS1_10collective13CollectiveMmaINS1_35MainloopSm100TmaUmmaWarpSpecializedILi5ELi2ELi4ENS5_IJNS4_1CILi2EEENSA_ILi1EEESC_EEEEENS5_IJNSA_ILi256EEENSA_ILi64EEESG_EEENS_6half_tENS5_IJlSC_lEEESI_SJ_NS4_8TiledMMAINS4_8MMA_AtomIJNS4_26SM100_MMA_F16BF16_2x1SM_SSISI_SI_fLi256ELi64ELNS4_4UMMA5MajorE0ELSO_0ELNSN_7ScaleInE0ELSP_0EEEEEENS4_6LayoutINS5_IJSC_SC_SC_EEENS5_IJNSA_ILi0EEESU_SU_EEEEENS5_IJNS4_10UnderscoreESX_SX_EEEEENS4_18SM100_TMA_2SM_LOADENS4_14ComposedLayoutINS4_7SwizzleILi3ELi4ELi3EEENS4_18smem_ptr_flag_bitsILi16EEENSS_INS5_IJNSA_ILi8EEESG_EEENS5_IJSG_SC_EEEEEEEvNS4_8identityES10_S1A_vS1B_EENS_8epilogue10collective18CollectiveEpilogueINS1D_23Sm100TmaWarpSpecializedILi3ELi2ELi32ELb1ELb0EEEJNS5_IJNSA_ILi128EEESG_SG_EEENS5_IJNSS_IS1I_SC_EENSS_INSA_ILi32EEESC_EEEEESI_SJ_SI_SJ_NS1D_6fusion15FusionCallbacksIS1H_NS1O_17LinearCombinationISI_fSI_fLNS_15FloatRoundStyleE2EEES1J_S1N_JEEENS4_5SM1004TMEM4LOAD26SM100_TMEM_LOAD_32dp32b32xENS4_13SM90_TMA_LOADENS11_INS12_ILi2ELi4ELi3EEES15_NSS_INS5_IJS16_S1L_EEENS5_IJS1L_SC_EEEEEEENS4_39AutoVectorizingCopyWithAssumedAlignmentILi128EEENS4_14SM90_TMA_STOREES23_S25_S25_EEEvvEEEEvNT_6ParamsE)
        /*0038*/ 	.word	0x00000000


	//----- nvinfo : EIATTR_MIN_STACK_SIZE
	.align		4
.L_27:
        /*003c*/ 	.byte	0x04, 0x12
        /*003e*/ 	.short	(.L_29 - .L_28)
	.align		4
.L_28:
        /*0040*/ 	.word	index@(_ZN7cutlass13device_kernelINS_4gemm6kernel13GemmUniversalIN4cute5tupleIJiiiiEEENS1_10collective13CollectiveMmaINS1_35MainloopSm100TmaUmmaWarpSpecializedILi5ELi2ELi4ENS5_IJNS4_1CILi2EEENSA_ILi1EEESC_EEEEENS5_IJNSA_ILi256EEENSA_ILi64EEESG_EEENS_6half_tENS5_IJlSC_lEEESI_SJ_NS4_8TiledMMAINS4_8MMA_AtomIJNS4_26SM100_MMA_F16BF16_2x1SM_SSISI_SI_fLi256ELi64ELNS4_4UMMA5MajorE0ELSO_0ELNSN_7ScaleInE0ELSP_0EEEEEENS4_6LayoutINS5_IJSC_SC_SC_EEENS5_IJNSA_ILi0EEESU_SU_EEEEENS5_IJNS4_10UnderscoreESX_SX_EEEEENS4_18SM100_TMA_2SM_LOADENS4_14ComposedLayoutINS4_7SwizzleILi3ELi4ELi3EEENS4_18smem_ptr_flag_bitsILi16EEENSS_INS5_IJNSA_ILi8EEESG_EEENS5_IJSG_SC_EEEEEEEvNS4_8identityES10_S1A_vS1B_EENS_8epilogue10collective18CollectiveEpilogueINS1D_23Sm100TmaWarpSpecializedILi3ELi2ELi32ELb1ELb0EEEJNS5_IJNSA_ILi128EEESG_SG_EEENS5_IJNSS_IS1I_SC_EENSS_INSA_ILi32EEESC_EEEEESI_SJ_SI_SJ_NS1D_6fusion15FusionCallbacksIS1H_NS1O_17LinearCombinationISI_fSI_fLNS_15FloatRoundStyleE2EEES1J_S1N_JEEENS4_5SM1004TMEM4LOAD26SM100_TMEM_LOAD_32dp32b32xENS4_13SM90_TMA_LOADENS11_INS12_ILi2ELi4ELi3EEES15_NSS_INS5_IJS16_S1L_EEENS5_IJS1L_SC_EEEEEEENS4_39AutoVectorizingCopyWithAssumedAlignmentILi128EEENS4_14SM90_TMA_STOREES23_S25_S25_EEEvvEEEEvNT_6ParamsE)
        /*0044*/ 	.word	0x00000000
.L_29:


//--------------------- .nv.compat                --------------------------
	.section	.nv.compat,"",@"SHT_CUDA_COMPAT_INFO"
	.align	4
        /*0000*/ 	.byte	0x02, 0x09, 0x01, 0x00, 0x02, 0x02, 0x02, 0x00, 0x02, 0x05, 0x05, 0x00, 0x03, 0x07, 0x01, 0x01
        /*0010*/ 	.byte	0x02, 0x03, 0x01, 0x00, 0x02, 0x06, 0x01, 0x00, 0x04, 0x0b, 0x08, 0x00, 0x09, 0x00, 0x00, 0x00
        /*0020*/ 	.byte	0x00, 0x00, 0x00, 0x00


//--------------------- .nv.info._ZN7cutlass13device_kernelINS_4gemm6kernel13GemmUniversalIN4cute5tupleIJiiiiEEENS1_10collective13CollectiveMmaINS1_35MainloopSm100TmaUmmaWarpSpecializedILi5ELi2ELi4ENS5_IJNS4_1CILi2EEENSA_ILi1EEESC_EEEEENS5_IJNSA_ILi256EEENSA_ILi64EEESG_EEENS_6half_tENS5_IJlSC_lEEESI_SJ_NS4_8TiledMMAINS4_8MMA_AtomIJNS4_26SM100_MMA_F16BF16_2x1SM_SSISI_SI_fLi256ELi64ELNS4_4UMMA5MajorE0ELSO_0ELNSN_7ScaleInE0ELSP_0EEEEEENS4_6LayoutINS5_IJSC_SC_SC_EEENS5_IJNSA_ILi0EEESU_SU_EEEEENS5_IJNS4_10UnderscoreESX_SX_EEEEENS4_18SM100_TMA_2SM_LOADENS4_14ComposedLayoutINS4_7SwizzleILi3ELi4ELi3EEENS4_18smem_ptr_flag_bitsILi16EEENSS_INS5_IJNSA_ILi8EEESG_EEENS5_IJSG_SC_EEEEEEEvNS4_8identityES10_S1A_vS1B_EENS_8epilogue10collective18CollectiveEpilogueINS1D_23Sm100TmaWarpSpecializedILi3ELi2ELi32ELb1ELb0EEEJNS5_IJNSA_ILi128EEESG_SG_EEENS5_IJNSS_IS1I_SC_EENSS_INSA_ILi32EEESC_EEEEESI_SJ_SI_SJ_NS1D_6fusion15FusionCallbacksIS1H_NS1O_17LinearCombinationISI_fSI_fLNS_15FloatRoundStyleE2EEES1J_S1N_JEEENS4_5SM1004TMEM4LOAD26SM100_TMEM_LOAD_32dp32b32xENS4_13SM90_TMA_LOADENS11_INS12_ILi2ELi4ELi3EEES15_NSS_INS5_IJS16_S1L_EEENS5_IJS1L_SC_EEEEEEENS4_39AutoVectorizingCopyWithAssumedAlignmentILi128EEENS4_14SM90_TMA_STOREES23_S25_S25_EEEvvEEEEvNT_6ParamsE --------------------------
	.section	.nv.info._ZN7cutlass13device_kernelINS_4gemm6kernel13GemmUniversalIN4cute5tupleIJiiiiEEENS1_10collective13CollectiveMmaINS1_35MainloopSm100TmaUmmaWarpSpecializedILi5ELi2ELi4ENS5_IJNS4_1CILi2EEENSA_ILi1EEESC_EEEEENS5_IJNSA_ILi256EEENSA_ILi64EEESG_EEENS_6half_tENS5_IJlSC_lEEESI_SJ_NS4_8TiledMMAINS4_8MMA_AtomIJNS4_26SM100_MMA_F16BF16_2x1SM_SSISI_SI_fLi256ELi64ELNS4_4UMMA5MajorE0ELSO_0ELNSN_7ScaleInE0ELSP_0EEEEEENS4_6LayoutINS5_IJSC_SC_SC_EEENS5_IJNSA_ILi0EEESU_SU_EEEEENS5_IJNS4_10UnderscoreESX_SX_EEEEENS4_18SM100_TMA_2SM_LOADENS4_14ComposedLayoutINS4_7SwizzleILi3ELi4ELi3EEENS4_18smem_ptr_flag_bitsILi16EEENSS_INS5_IJNSA_ILi8EEESG_EEENS5_IJSG_SC_EEEEEEEvNS4_8identityES10_S1A_vS1B_EENS_8epilogue10collective18CollectiveEpilogueINS1D_23Sm100TmaWarpSpecializedILi3ELi2ELi32ELb1ELb0EEEJNS5_IJNSA_ILi128EEESG_SG_EEENS5_IJNSS_IS1I_SC_EENSS_INSA_ILi32EEESC_EEEEESI_SJ_SI_SJ_NS1D_6fusion15FusionCallbacksIS1H_NS1O_17LinearCombinationISI_fSI_fLNS_15FloatRoundStyleE2EEES1J_S1N_JEEENS4_5SM1004TMEM4LOAD26SM100_TMEM_LOAD_32dp32b32xENS4_13SM90_TMA_LOADENS11_INS12_ILi2ELi4ELi3EEES15_NSS_INS5_IJS16_S1L_EEENS5_IJS1L_SC_EEEEEEENS4_39AutoVectorizingCopyWithAssumedAlignmentILi128EEENS4_14SM90_TMA_STOREES23_S25_S25_EEEvvEEEEvNT_6ParamsE,"",@"SHT_CUDA_INFO"
	.sectionflags	@""
	.align	4


	//----- nvinfo : EIATTR_CUDA_API_VERSION
	.align		4
        /*0000*/ 	.byte	0x04, 0x37
        /*0002*/ 	.short	(.L_31 - .L_30)
.L_30:
        /*0004*/ 	.word	0x00000082


	//----- nvinfo : EIATTR_KPARAM_INFO
	.align		4
.L_31:
        /*0008*/ 	.byte	0x04, 0x17
        /*000a*/ 	.short	(.L_33 - .L_32)
.L_32:
        /*000c*/ 	.word	0x00000000
        /*0010*/ 	.short	0x0000
        /*0012*/ 	.short	0x0000
        /*0014*/ 	.byte	0x00, 0xf0, 0x01, 0x20


	//----- nvinfo : EIATTR_AT_ENTRY_FRAGMENTS
	.align		4
.L_33:
        /*0018*/ 	.byte	0x04, 0x4f
        /*001a*/ 	.short	(.L_35 - .L_34)


	//   ....[0]....
.L_34:
        /*001c*/ 	.word	0x00000007


	//----- nvinfo : EIATTR_RESERVED_SMEM_USED
	.align		4
.L_35:
        /*0020*/ 	.byte	0x01, 0x41
	.zero		2


	//----- nvinfo : EIATTR_SPARSE_MMA_MASK
	.align		4
        /*0024*/ 	.byte	0x03, 0x50
        /*0026*/ 	.short	0x0000


	//----- nvinfo : EIATTR_TCGEN05_2CTA_USED
	.align		4
        /*0028*/ 	.byte	0x01, 0x52
	.zero		2


	//----- nvinfo : EIATTR_MAXREG_COUNT
	.align		4
        /*002c*/ 	.byte	0x03, 0x1b
        /*002e*/ 	.short	0x00ff


	//----- nvinfo : EIATTR_NUM_BARRIERS
	.align		4
        /*0030*/ 	.byte	0x02, 0x4c
        /*0032*/ 	.byte	0x07
	.zero		1


	//----- nvinfo : EIATTR_EXTERNS
	.align		4
        /*0034*/ 	.byte	0x04, 0x0f
        /*0036*/ 	.short	(.L_37 - .L_36)


	//   ....[0]....
	.align		4
.L_36:
        /*0038*/ 	.word	index@(__assertfail)


	//----- nvinfo : EIATTR_MERCURY_ISA_VERSION
	.align		4
.L_37:
        /*003c*/ 	.byte	0x03, 0x5f
        /*003e*/ 	.short	0x0101


	//----- nvinfo : EIATTR_INT_WARP_WIDE_INSTR_OFFSETS
	.align		4
        /*0040*/ 	.byte	0x04, 0x31
        /*0042*/ 	.short	(.L_39 - .L_38)


	//   ....[0]....
.L_38:
        /*0044*/ 	.word	0x00000d10


	//   ....[1]....
        /*0048*/ 	.word	0x00000db0


	//   ....[2]....
        /*004c*/ 	.word	0x00002110


	//   ....[3]....
        /*0050*/ 	.word	0x00004070


	//   ....[4]....
        /*0054*/ 	.word	0x000040a0


	//   ....[5]....
        /*0058*/ 	.word	0x000040f0


	//   ....[6]....
        /*005c*/ 	.word	0x000049e0


	//   ....[7]....
        /*0060*/ 	.word	0x00004a00


	//   ....[8]....
        /*0064*/ 	.word	0x00004cd0


	//   ....[9]....
        /*0068*/ 	.word	0x00004e00


	//----- nvinfo : EIATTR_COOP_GROUP_MASK_REGIDS
	.align		4
.L_39:
        /*006c*/ 	.byte	0x04, 0x29
        /*006e*/ 	.short	(.L_41 - .L_40)


	//   ....[0]....
.L_40:
        /*0070*/ 	.word	0xffffffff


	//   ....[1]....
        /*0074*/ 	.word	0xffffffff


	//   ....[2]....
        /*0078*/ 	.word	0xffffffff


	//   ....[3]....
        /*007c*/ 	.word	0xffffffff


	//   ....[4]....
        /*0080*/ 	.word	0xffffffff


	//   ....[5]....
        /*0084*/ 	.word	0xffffffff


	//   ....[6]....
        /*0088*/ 	.word	0xffffffff


	//   ....[7]....
        /*008c*/ 	.word	0xffffffff


	//   ....[8]....
        /*0090*/ 	.word	0xffffffff


	//   ....[9]....
        /*0094*/ 	.word	0xffffffff


	//   ....[10]....
        /*0098*/ 	.word	0xffffffff


	//   ....[11]....
        /*009c*/ 	.word	0xffffffff


	//   ....[12]....
        /*00a0*/ 	.word	0xffffffff


	//   ....[13]....
        /*00a4*/ 	.word	0xffffffff


	//----- nvinfo : EIATTR_COOP_GROUP_INSTR_OFFSETS
	.align		4
.L_41:
        /*00a8*/ 	.byte	0x04, 0x28
        /*00aa*/ 	.short	(.L_43 - .L_42)


	//   ....[0]....
.L_42:
        /*00ac*/ 	.word	0x000000c0


	//   ....[1]....
        /*00b0*/ 	.word	0x00000500


	//   ....[2]....
        /*00b4*/ 	.word	0x000006a0


	//   ....[3]....
        /*00b8*/ 	.word	0x00000810


	//   ....[4]....
        /*00bc*/ 	.word	0x00000900


	//   ....[5]....
        /*00c0*/ 	.word	0x00000a60


	//   ....[6]....
        /*00c4*/ 	.word	0x00000bf0


	//   ....[7]....
        /*00c8*/ 	.word	0x00000e30


	//   ....[8]....
        /*00cc*/ 	.word	0x00001ff0


	//   ....[9]....
        /*00d0*/ 	.word	0x00002e60


	//   ....[10]....
        /*00d4*/ 	.word	0x00003330


	//   ....[11]....
        /*00d8*/ 	.word	0x00003360


	//   ....[12]....
        /*00dc*/ 	.word	0x00003f80


	//   ....[13]....
        /*00e0*/ 	.word	0x00004190


	//----- nvinfo : EIATTR_VRC_CTA_INIT_COUNT
	.align		4
.L_43:
        /*00e4*/ 	.byte	0x02, 0x4a
        /*00e6*/ 	.byte	0x80
	.zero		1


	//----- nvinfo : EIATTR_SYSCALL_OFFSETS
	.align		4
        /*00e8*/ 	.byte	0x04, 0x46
        /*00ea*/ 	.short	(.L_45 - .L_44)


	//   ....[0]....
.L_44:
        /*00ec*/ 	.word	0x000059b0


	//   ....[1]....
        /*00f0*/ 	.word	0x00005aa0


	//   ....[2]....
        /*00f4*/ 	.word	0x000062e0


	//   ....[3]....
        /*00f8*/ 	.word	0x00006f90


	//----- nvinfo : EIATTR_MBARRIER_INSTR_OFFSETS
	.align		4
.L_45:
        /*00fc*/ 	.byte	0x04, 0x39
        /*00fe*/ 	.short	(.L_47 - .L_46)


	//   ....[0]....
.L_46:
        /*0100*/ 	.word	0x000005f0
        /*0104*/ 	.word	0x000000ff
        /*0108*/ 	.word	0x00000000
        /*010c*/ 	.short	0x0100
        /*010e*/ 	.byte	0x08
	.zero		1


	//   ....[1]....
        /*0110*/ 	.word	0x00000600
        /*0114*/ 	.word	0x000000ff
        /*0118*/ 	.word	0x00000028
        /*011c*/ 	.short	0x0100
        /*011e*/ 	.byte	0x08
	.zero		1


	//   ....[2]....
        /*0120*/ 	.word	0x00000610
        /*0124*/ 	.word	0x000000ff
        /*0128*/ 	.word	0x00000008
        /*012c*/ 	.short	0x0100
        /*012e*/ 	.byte	0x08
	.zero		1


	//   ....[3]....
        /*0130*/ 	.word	0x00000620
        /*0134*/ 	.word	0x000000ff
        /*0138*/ 	.word	0x00000030
        /*013c*/ 	.short	0x0100
        /*013e*/ 	.byte	0x08
	.zero		1


	//   ....[4]....
        /*0140*/ 	.word	0x00000630
        /*0144*/ 	.word	0x000000ff
        /*0148*/ 	.word	0x00000010
        /*014c*/ 	.short	0x0100
        /*014e*/ 	.byte	0x08
	.zero		1


	//   ....[5]....
        /*0150*/ 	.word	0x00000640
        /*0154*/ 	.word	0x000000ff
        /*0158*/ 	.word	0x00000038
        /*015c*/ 	.short	0x0100
        /*015e*/ 	.byte	0x08
	.zero		1


	//   ....[6]....
        /*0160*/ 	.word	0x00000650
        /*0164*/ 	.word	0x000000ff
        /*0168*/ 	.word	0x00000018
        /*016c*/ 	.short	0x0100
        /*016e*/ 	.byte	0x08
	.zero		1


	//   ....[7]....
        /*0170*/ 	.word	0x00000660
        /*0174*/ 	.word	0x000000ff
        /*0178*/ 	.word	0x00000040
        /*017c*/ 	.short	0x0100
        /*017e*/ 	.byte	0x08
	.zero		1


	//   ....[8]....
        /*0180*/ 	.word	0x00000670
        /*0184*/ 	.word	0x000000ff
        /*0188*/ 	.word	0x00000020
        /*018c*/ 	.short	0x0100
        /*018e*/ 	.byte	0x08
	.zero		1


	//   ....[9]....
        /*0190*/ 	.word	0x00000680
        /*0194*/ 	.word	0x000000ff
        /*0198*/ 	.word	0x00000048
        /*019c*/ 	.short	0x0100
        /*019e*/ 	.byte	0x08
	.zero		1


	//   ....[10]....
        /*01a0*/ 	.word	0x000007a0
        /*01a4*/ 	.word	0x000000ff
        /*01a8*/ 	.word	0x00000050
        /*01ac*/ 	.short	0x0100
        /*01ae*/ 	.byte	0x09
	.zero		1


	//   ....[11]....
        /*01b0*/ 	.word	0x000007b0
        /*01b4*/ 	.word	0x000000ff
        /*01b8*/ 	.word	0x00000068
        /*01bc*/ 	.short	0x0100
        /*01be*/ 	.byte	0x09
	.zero		1


	//   ....[12]....
        /*01c0*/ 	.word	0x000007c0
        /*01c4*/ 	.word	0x000000ff
        /*01c8*/ 	.word	0x00000058
        /*01cc*/ 	.short	0x0100
        /*01ce*/ 	.byte	0x09
	.zero		1


	//   ....[13]....
        /*01d0*/ 	.word	0x000007d0
        /*01d4*/ 	.word	0x000000ff
        /*01d8*/ 	.word	0x00000070
        /*01dc*/ 	.short	0x0100
        /*01de*/ 	.byte	0x09
	.zero		1


	//   ....[14]....
        /*01e0*/ 	.word	0x000007e0
        /*01e4*/ 	.word	0x000000ff
        /*01e8*/ 	.word	0x00000060
        /*01ec*/ 	.short	0x0100
        /*01ee*/ 	.byte	0x09
	.zero		1


	//   ....[15]....
        /*01f0*/ 	.word	0x000007f0
        /*01f4*/ 	.word	0x000000ff
        /*01f8*/ 	.word	0x00000078
        /*01fc*/ 	.short	0x0100
        /*01fe*/ 	.byte	0x09
	.zero		1


	//   ....[16]....
        /*0200*/ 	.word	0x000008d0
        /*0204*/ 	.word	0x000000ff
        /*0208*/ 	.word	0x00000080
        /*020c*/ 	.short	0x0100
        /*020e*/ 	.byte	0x08
	.zero		1


	//   ....[17]....
        /*0210*/ 	.word	0x000008e0
        /*0214*/ 	.word	0x000000ff
        /*0218*/ 	.word	0x00000088
        /*021c*/ 	.short	0x0100
        /*021e*/ 	.byte	0x08
	.zero		1


	//   ....[18]....
        /*0220*/ 	.word	0x00000a10
        /*0224*/ 	.word	0x000000ff
        /*0228*/ 	.word	0x00000090
        /*022c*/ 	.short	0x0100
        /*022e*/ 	.byte	0x08
	.zero		1


	//   ....[19]....
        /*0230*/ 	.word	0x00000a20
        /*0234*/ 	.word	0x000000ff
        /*0238*/ 	.word	0x000000a0
        /*023c*/ 	.short	0x0100
        /*023e*/ 	.byte	0x08
	.zero		1


	//   ....[20]....
        /*0240*/ 	.word	0x00000a30
        /*0244*/ 	.word	0x000000ff
        /*0248*/ 	.word	0x00000098
        /*024c*/ 	.short	0x0100
        /*024e*/ 	.byte	0x08
	.zero		1


	//   ....[21]....
        /*0250*/ 	.word	0x00000a40
        /*0254*/ 	.word	0x000000ff
        /*0258*/ 	.word	0x000000a8
        /*025c*/ 	.short	0x0100
        /*025e*/ 	.byte	0x08
	.zero		1


	//   ....[22]....
        /*0260*/ 	.word	0x00000b60
        /*0264*/ 	.word	0x000000ff
        /*0268*/ 	.word	0x000000b0
        /*026c*/ 	.short	0x0100
        /*026e*/ 	.byte	0x09
	.zero		1


	//   ....[23]....
        /*0270*/ 	.word	0x00000b70
        /*0274*/ 	.word	0x000000ff
        /*0278*/ 	.word	0x000000d0
        /*027c*/ 	.short	0x0100
        /*027e*/ 	.byte	0x09
	.zero		1


	//   ....[24]....
        /*0280*/ 	.word	0x00000b80
        /*0284*/ 	.word	0x000000ff
        /*0288*/ 	.word	0x000000b8
        /*028c*/ 	.short	0x0100
        /*028e*/ 	.byte	0x09
	.zero		1


	//   ....[25]....
        /*0290*/ 	.word	0x00000b90
        /*0294*/ 	.word	0x000000ff
        /*0298*/ 	.word	0x000000d8
        /*029c*/ 	.short	0x0100
        /*029e*/ 	.byte	0x09
	.zero		1


	//   ....[26]....
        /*02a0*/ 	.word	0x00000ba0
        /*02a4*/ 	.word	0x000000ff
        /*02a8*/ 	.word	0x000000c0
        /*02ac*/ 	.short	0x0100
        /*02ae*/ 	.byte	0x09
	.zero		1


	//   ....[27]....
        /*02b0*/ 	.word	0x00000bb0
        /*02b4*/ 	.word	0x000000ff
        /*02b8*/ 	.word	0x000000e0
        /*02bc*/ 	.short	0x0100
        /*02be*/ 	.byte	0x09
	.zero		1


	//   ....[28]....
        /*02c0*/ 	.word	0x00000bc0
        /*02c4*/ 	.word	0x000000ff
        /*02c8*/ 	.word	0x000000c8
        /*02cc*/ 	.short	0x0100
        /*02ce*/ 	.byte	0x09
	.zero		1


	//   ....[29]....
        /*02d0*/ 	.word	0x00000bd0
        /*02d4*/ 	.word	0x000000ff
        /*02d8*/ 	.word	0x000000e8
        /*02dc*/ 	.short	0x0100
        /*02de*/ 	.byte	0x09
	.zero		1


	//   ....[30]....
        /*02e0*/ 	.word	0x00000cc0
        /*02e4*/ 	.word	0x000000ff
        /*02e8*/ 	.word	0x000000f0
        /*02ec*/ 	.short	0x0100
        /*02ee*/ 	.byte	0x08
	.zero		1


	//   ....[31]....
        /*02f0*/ 	.word	0x00000cd0
        /*02f4*/ 	.word	0x000000ff
        /*02f8*/ 	.word	0x00000100
        /*02fc*/ 	.short	0x0100
        /*02fe*/ 	.byte	0x08
	.zero		1


	//   ....[32]....
        /*0300*/ 	.word	0x00000ce0
        /*0304*/ 	.word	0x000000ff
        /*0308*/ 	.word	0x000000f8
        /*030c*/ 	.short	0x0100
        /*030e*/ 	.byte	0x08
	.zero		1


	//   ....[33]....
        /*0310*/ 	.word	0x00000cf0
        /*0314*/ 	.word	0x000000ff
        /*0318*/ 	.word	0x00000108
        /*031c*/ 	.short	0x0100
        /*031e*/ 	.byte	0x08
	.zero		1


	//   ....[34]....
        /*0320*/ 	.word	0x00000de0
        /*0324*/ 	.word	0x000000ff
        /*0328*/ 	.word	0x00000110
        /*032c*/ 	.short	0x0100
        /*032e*/ 	.byte	0x06
	.zero		1


	//   ....[35]....
        /*0330*/ 	.word	0x000017f0
        /*0334*/ 	.word	0x00000002
        /*0338*/ 	.word	0x00000100
        /*033c*/ 	.short	0x010a
        /*033e*/ 	.byte	0xff
	.zero		1


	//   ....[36]....
        /*0340*/ 	.word	0x00001820
        /*0344*/ 	.word	0x00000002
        /*0348*/ 	.word	0x000000f0
        /*034c*/ 	.short	0x0101
        /*034e*/ 	.byte	0xff
	.zero		1


	//   ....[37]....
        /*0350*/ 	.word	0x000018f0
        /*0354*/ 	.word	0x000000ff
        /*0358*/ 	.word	0x00000028
        /*035c*/ 	.short	0x010a
        /*035e*/ 	.byte	0x08
	.zero		1


	//   ....[38]....
        /*0360*/ 	.word	0x000019f0
        /*0364*/ 	.word	0x000000ff
        /*0368*/ 	.word	0x00000028
        /*036c*/ 	.short	0x010a
        /*036e*/ 	.byte	0x21
	.zero		1


	//   ....[39]....
        /*0370*/ 	.word	0x00001ba0
        /*0374*/ 	.word	0x000000ff
        /*0378*/ 	.word	0x00000028
        /*037c*/ 	.short	0x010a
        /*037e*/ 	.byte	0x08
	.zero		1


	//   ....[40]....
        /*0380*/ 	.word	0x00001ca0
        /*0384*/ 	.word	0x000000ff
        /*0388*/ 	.word	0x00000088
        /*038c*/ 	.short	0x0101
        /*038e*/ 	.byte	0x04
	.zero		1


	//   ....[41]....
        /*0390*/ 	.word	0x00001cc0
        /*0394*/ 	.word	0x000000ff
        /*0398*/ 	.word	0x00000028
        /*039c*/ 	.short	0x010a
        /*039e*/ 	.byte	0x08
	.zero		1


	//   ....[42]....
        /*03a0*/ 	.word	0x00001d40
        /*03a4*/ 	.word	0x000000ff
        /*03a8*/ 	.word	0x00000028
        /*03ac*/ 	.short	0x010a
        /*03ae*/ 	.byte	0x11
	.zero		1


	//   ....[43]....
        /*03b0*/ 	.word	0x00001ed0
        /*03b4*/ 	.word	0x000000ff
        /*03b8*/ 	.word	0x00000028
        /*03bc*/ 	.short	0x010a
        /*03be*/ 	.byte	0x08
	.zero		1


	//   ....[44]....
        /*03c0*/ 	.word	0x00002020
        /*03c4*/ 	.word	0x00000002
        /*03c8*/ 	.word	0x00000090
        /*03cc*/ 	.short	0x010a
        /*03ce*/ 	.byte	0xff
	.zero		1


	//   ....[45]....
        /*03d0*/ 	.word	0x000020e0
        /*03d4*/ 	.word	0x00000002
        /*03d8*/ 	.word	0x00000000
        /*03dc*/ 	.short	0x0101
        /*03de*/ 	.byte	0xff
	.zero		1


	//   ....[46]....
        /*03e0*/ 	.word	0x00002640
        /*03e4*/ 	.word	0x000000ff
        /*03e8*/ 	.word	0x00000000
        /*03ec*/ 	.short	0x010a
        /*03ee*/ 	.byte	0x05
	.zero		1


	//   ....[47]....
        /*03f0*/ 	.word	0x000026d0
        /*03f4*/ 	.word	0x000000ff
        /*03f8*/ 	.word	0x00000000
        /*03fc*/ 	.short	0x010a
        /*03fe*/ 	.byte	0x05
	.zero		1


	//   ....[48]....
        /*0400*/ 	.word	0x00002760
        /*0404*/ 	.word	0x000000ff
        /*0408*/ 	.word	0x00000000
        /*040c*/ 	.short	0x010a
        /*040e*/ 	.byte	0x05
	.zero		1


	//   ....[49]....
        /*0410*/ 	.word	0x000027f0
        /*0414*/ 	.word	0x000000ff
        /*0418*/ 	.word	0x00000000
        /*041c*/ 	.short	0x010a
        /*041e*/ 	.byte	0x05
	.zero		1


	//   ....[50]....
        /*0420*/ 	.word	0x00002890
        /*0424*/ 	.word	0x00000000
        /*0428*/ 	.word	0x00000000
        /*042c*/ 	.short	0x010a
        /*042e*/ 	.byte	0xff
	.zero		1


	//   ....[51]....
        /*0430*/ 	.word	0x000029c0
        /*0434*/ 	.word	0x00000000
        /*0438*/ 	.word	0x000000f0
        /*043c*/ 	.short	0x010a
        /*043e*/ 	.byte	0xff
	.zero		1


	//   ....[52]....
        /*0440*/ 	.word	0x00002a30
        /*0444*/ 	.word	0x00000000
        /*0448*/ 	.word	0x00000000
        /*044c*/ 	.short	0x0101
        /*044e*/ 	.byte	0xff
	.zero		1


	//   ....[53]....
        /*0450*/ 	.word	0x00002a50
        /*0454*/ 	.word	0x000000ff
        /*0458*/ 	.word	0x000000a0
        /*045c*/ 	.short	0x010a
        /*045e*/ 	.byte	0x05
	.zero		1


	//   ....[54]....
        /*0460*/ 	.word	0x00002b70
        /*0464*/ 	.word	0x00000000
        /*0468*/ 	.word	0x00000090
        /*046c*/ 	.short	0x010a
        /*046e*/ 	.byte	0xff
	.zero		1


	//   ....[55]....
        /*0470*/ 	.word	0x00002c70
        /*0474*/ 	.word	0x00000000
        /*0478*/ 	.word	0x00000000
        /*047c*/ 	.short	0x0101
        /*047e*/ 	.byte	0xff
	.zero		1


	//   ....[56]....
        /*0480*/ 	.word	0x00002d00
        /*0484*/ 	.word	0x000000ff
        /*0488*/ 	.word	0x000000a0
        /*048c*/ 	.short	0x0106
        /*048e*/ 	.byte	0x05
	.zero		1


	//   ....[57]....
        /*0490*/ 	.word	0x00002d20
        /*0494*/ 	.word	0x000000ff
        /*0498*/ 	.word	0x000000a0
        /*049c*/ 	.short	0x010a
        /*049e*/ 	.byte	0x05
	.zero		1


	//   ....[58]....
        /*04a0*/ 	.word	0x00002db0
        /*04a4*/ 	.word	0x000000ff
        /*04a8*/ 	.word	0x000000a0
        /*04ac*/ 	.short	0x0106
        /*04ae*/ 	.byte	0x04
	.zero		1


	//   ....[59]....
        /*04b0*/ 	.word	0x00002df0
        /*04b4*/ 	.word	0x00000000
        /*04b8*/ 	.word	0x000000a0
        /*04bc*/ 	.short	0x010a
        /*04be*/ 	.byte	0xff
	.zero		1


	//   ....[60]....
        /*04c0*/ 	.word	0x00003030
        /*04c4*/ 	.word	0x000000ff
        /*04c8*/ 	.word	0x00000008
        /*04cc*/ 	.short	0x010a
        /*04ce*/ 	.byte	0x06
	.zero		1


	//   ....[61]....
        /*04d0*/ 	.word	0x00003050
        /*04d4*/ 	.word	0x000000ff
        /*04d8*/ 	.word	0x00000008
        /*04dc*/ 	.short	0x010a
        /*04de*/ 	.byte	0x06
	.zero		1


	//   ....[62]....
        /*04e0*/ 	.word	0x000031e0
        /*04e4*/ 	.word	0x000000ff
        /*04e8*/ 	.word	0x00000008
        /*04ec*/ 	.short	0x010a
        /*04ee*/ 	.byte	0x06
	.zero		1


	//   ....[63]....
        /*04f0*/ 	.word	0x00003200
        /*04f4*/ 	.word	0x000000ff
        /*04f8*/ 	.word	0x00000008
        /*04fc*/ 	.short	0x010a
        /*04fe*/ 	.byte	0x06
	.zero		1


	//   ....[64]....
        /*0500*/ 	.word	0x000032c0
        /*0504*/ 	.word	0x000000ff
        /*0508*/ 	.word	0x00000000
        /*050c*/ 	.short	0x0101
        /*050e*/ 	.byte	0x07
	.zero		1


	//   ....[65]....
        /*0510*/ 	.word	0x00003600
        /*0514*/ 	.word	0x00000000
        /*0518*/ 	.word	0x00000090
        /*051c*/ 	.short	0x010a
        /*051e*/ 	.byte	0xff
	.zero		1


	//   ....[66]....
        /*0520*/ 	.word	0x000036c0
        /*0524*/ 	.word	0x00000000
        /*0528*/ 	.word	0x00000000
        /*052c*/ 	.short	0x0101
        /*052e*/ 	.byte	0xff
	.zero		1


	//   ....[67]....
        /*0530*/ 	.word	0x00003780
        /*0534*/ 	.word	0x000000ff
        /*0538*/ 	.word	0x00000000
        /*053c*/ 	.short	0x010a
        /*053e*/ 	.byte	0x08
	.zero		1


	//   ....[68]....
        /*0540*/ 	.word	0x00003790
        /*0544*/ 	.word	0x000000ff
        /*0548*/ 	.word	0x000000d0
        /*054c*/ 	.short	0x010a
        /*054e*/ 	.byte	0x09
	.zero		1


	//   ....[69]....
        /*0550*/ 	.word	0x00003840
        /*0554*/ 	.word	0x000000ff
        /*0558*/ 	.word	0x00000000
        /*055c*/ 	.short	0x010a
        /*055e*/ 	.byte	0x08
	.zero		1


	//   ....[70]....
        /*0560*/ 	.word	0x00003970
        /*0564*/ 	.word	0x000000ff
        /*0568*/ 	.word	0x00000000
        /*056c*/ 	.short	0x010a
        /*056e*/ 	.byte	0x1e
	.zero		1


	//   ....[71]....
        /*0570*/ 	.word	0x00003c70
        /*0574*/ 	.word	0x000000ff
        /*0578*/ 	.word	0x00000000
        /*057c*/ 	.short	0x010a
        /*057e*/ 	.byte	0x08
	.zero		1


	//   ....[72]....
        /*0580*/ 	.word	0x00003d00
        /*0584*/ 	.word	0x000000ff
        /*0588*/ 	.word	0x00000000
        /*058c*/ 	.short	0x010a
        /*058e*/ 	.byte	0x08
	.zero		1


	//   ....[73]....
        /*0590*/ 	.word	0x00003d90
        /*0594*/ 	.word	0x000000ff
        /*0598*/ 	.word	0x00000000
        /*059c*/ 	.short	0x010a
        /*059e*/ 	.byte	0x08
	.zero		1


	//   ....[74]....
        /*05a0*/ 	.word	0x00003e30
        /*05a4*/ 	.word	0x00000000
        /*05a8*/ 	.word	0x00000000
        /*05ac*/ 	.short	0x010a
        /*05ae*/ 	.byte	0xff
	.zero		1


	//   ....[75]....
        /*05b0*/ 	.word	0x00003e70
        /*05b4*/ 	.word	0x00000000
        /*05b8*/ 	.word	0x00000000
        /*05bc*/ 	.short	0x010a
        /*05be*/ 	.byte	0xff
	.zero		1


	//   ....[76]....
        /*05c0*/ 	.word	0x00003ee0
        /*05c4*/ 	.word	0x000000ff
        /*05c8*/ 	.word	0x00000000
        /*05cc*/ 	.short	0x0101
        /*05ce*/ 	.byte	0x05
	.zero		1


	//   ....[77]....
        /*05d0*/ 	.word	0x00003f20
        /*05d4*/ 	.word	0x000000ff
        /*05d8*/ 	.word	0x00000110
        /*05dc*/ 	.short	0x010a
        /*05de*/ 	.byte	0x07
	.zero		1


	//   ....[78]....
        /*05e0*/ 	.word	0x00003f70
        /*05e4*/ 	.word	0x000000ff
        /*05e8*/ 	.word	0x00000000
        /*05ec*/ 	.short	0x0101
        /*05ee*/ 	.byte	0x05
	.zero		1


	//   ....[79]....
        /*05f0*/ 	.word	0x00004380
        /*05f4*/ 	.word	0x00000000
        /*05f8*/ 	.word	0x00000090
        /*05fc*/ 	.short	0x010a
        /*05fe*/ 	.byte	0xff
	.zero		1


	//   ....[80]....
        /*0600*/ 	.word	0x00004440
        /*0604*/ 	.word	0x00000000
        /*0608*/ 	.word	0x00000000
        /*060c*/ 	.short	0x0101
        /*060e*/ 	.byte	0xff
	.zero		1


	//   ....[81]....
        /*0610*/ 	.word	0x00004760
        /*0614*/ 	.word	0x000000ff
        /*0618*/ 	.word	0x00000088
        /*061c*/ 	.short	0x010a
        /*061e*/ 	.byte	0x06
	.zero		1


	//   ....[82]....
        /*0620*/ 	.word	0x00004980
        /*0624*/ 	.word	0x000000ff
        /*0628*/ 	.word	0x00000068
        /*062c*/ 	.short	0x010a
        /*062e*/ 	.byte	0x0f
	.zero		1


	//   ....[83]....
        /*0630*/ 	.word	0x00004b80
        /*0634*/ 	.word	0x000000ff
        /*0638*/ 	.word	0x00000050
        /*063c*/ 	.short	0x010b
        /*063e*/ 	.byte	0x0f
	.zero		1


	//   ....[84]....
        /*0640*/ 	.word	0x00004bd0
        /*0644*/ 	.word	0x000000ff
        /*0648*/ 	.word	0x00000000
        /*064c*/ 	.short	0x0101
        /*064e*/ 	.byte	0x10
	.zero		1


	//   ....[85]....
        /*0650*/ 	.word	0x00004c10
        /*0654*/ 	.word	0x000000ff
        /*0658*/ 	.word	0x00000068
        /*065c*/ 	.short	0x010a
        /*065e*/ 	.byte	0x0d
	.zero		1


	//   ....[86]....
        /*0660*/ 	.word	0x00004e50
        /*0664*/ 	.word	0x000000ff
        /*0668*/ 	.word	0x00000050
        /*066c*/ 	.short	0x010b
        /*066e*/ 	.byte	0x0d
	.zero		1


	//   ....[87]....
        /*0670*/ 	.word	0x00004ec0
        /*0674*/ 	.word	0x000000ff
        /*0678*/ 	.word	0x00000000
        /*067c*/ 	.short	0x0101
        /*067e*/ 	.byte	0x0f
	.zero		1


	//   ....[88]....
        /*0680*/ 	.word	0x00004f10
        /*0684*/ 	.word	0x000000ff
        /*0688*/ 	.word	0x00000000
        /*068c*/ 	.short	0x010a
        /*068e*/ 	.byte	0x04
	.zero		1


	//   ....[89]....
        /*0690*/ 	.word	0x00004fa0
        /*0694*/ 	.word	0x000000ff
        /*0698*/ 	.word	0x00000000
        /*069c*/ 	.short	0x010a
        /*069e*/ 	.byte	0x04
	.zero		1


	//   ....[90]....
        /*06a0*/ 	.word	0x00005040
        /*06a4*/ 	.word	0x00000000
        /*06a8*/ 	.word	0x00000000
        /*06ac*/ 	.short	0x010a
        /*06ae*/ 	.byte	0xff
	.zero		1


	//   ....[91]....
        /*06b0*/ 	.word	0x00005380
        /*06b4*/ 	.word	0x00000000
        /*06b8*/ 	.word	0x00000090
        /*06bc*/ 	.short	0x010a
        /*06be*/ 	.byte	0xff
	.zero		1


	//   ....[92]....
        /*06c0*/ 	.word	0x00005490
        /*06c4*/ 	.word	0x00000000
        /*06c8*/ 	.word	0x00000000
        /*06cc*/ 	.short	0x0101
        /*06ce*/ 	.byte	0xff
	.zero		1


	//   ....[93]....
        /*06d0*/ 	.word	0x00005f30
        /*06d4*/ 	.word	0x00000000
        /*06d8*/ 	.word	0x00000050
        /*06dc*/ 	.short	0x010a
        /*06de*/ 	.byte	0xff
	.zero		1


	//   ....[94]....
        /*06e0*/ 	.word	0x00005fa0
        /*06e4*/ 	.word	0x0000006a
        /*06e8*/ 	.word	0x000000b0
        /*06ec*/ 	.short	0x010a
        /*06ee*/ 	.byte	0xff
	.zero		1


	//   ....[95]....
        /*06f0*/ 	.word	0x00006090
        /*06f4*/ 	.word	0x00000000
        /*06f8*/ 	.word	0x00000050
        /*06fc*/ 	.short	0x010a
        /*06fe*/ 	.byte	0xff
	.zero		1


	//   ....[96]....
        /*0700*/ 	.word	0x000061c0
        /*0704*/ 	.word	0x0000006a
        /*0708*/ 	.word	0x000000b0
        /*070c*/ 	.short	0x010a
        /*070e*/ 	.byte	0xff
	.zero		1


	//   ....[97]....
        /*0710*/ 	.word	0x00006cd0
        /*0714*/ 	.word	0x00000000
        /*0718*/ 	.word	0x00000000
        /*071c*/ 	.short	0x0101
        /*071e*/ 	.byte	0xff
	.zero		1


	//   ....[98]....
        /*0720*/ 	.word	0x00006ce0
        /*0724*/ 	.word	0x00000002
        /*0728*/ 	.word	0x00000050
        /*072c*/ 	.short	0x010a
        /*072e*/ 	.byte	0xff
	.zero		1


	//   ....[99]....
        /*0730*/ 	.word	0x00006db0
        /*0734*/ 	.word	0x00000002
        /*0738*/ 	.word	0x00000050
        /*073c*/ 	.short	0x010a
        /*073e*/ 	.byte	0xff
	.zero		1


	//   ....[100]....
        /*0740*/ 	.word	0x000070b0
        /*0744*/ 	.word	0x0000006a
        /*0748*/ 	.word	0x00000000
        /*074c*/ 	.short	0x0101
        /*074e*/ 	.byte	0xff
	.zero		1


	//   ....[101]....
        /*0750*/ 	.word	0x00007a40
        /*0754*/ 	.word	0x00000000
        /*0758*/ 	.word	0x00000000
        /*075c*/ 	.short	0x0101
        /*075e*/ 	.byte	0xff
	.zero		1


	//   ....[102]....
        /*0760*/ 	.word	0x00007cb0
        /*0764*/ 	.word	0x000000ff
        /*0768*/ 	.word	0x00000000
        /*076c*/ 	.short	0x0101
        /*076e*/ 	.byte	0x04
	.zero		1


	//   ....[103]....
        /*0770*/ 	.word	0x00007cd0
        /*0774*/ 	.word	0x00000002
        /*0778*/ 	.word	0x00000100
        /*077c*/ 	.short	0x010a
        /*077e*/ 	.byte	0xff
	.zero		1


	//   ....[104]....
        /*0780*/ 	.word	0x00007d30
        /*0784*/ 	.word	0x00000002
        /*0788*/ 	.word	0x00000028
        /*078c*/ 	.short	0x010a
        /*078e*/ 	.byte	0xff
	.zero		1


	//   ....[105]....
        /*0790*/ 	.word	0x00007d90
        /*0794*/ 	.word	0x00000002
        /*0798*/ 	.word	0x00000028
        /*079c*/ 	.short	0x010a
        /*079e*/ 	.byte	0xff
	.zero		1


	//   ....[106]....
        /*07a0*/ 	.word	0x00007de0
        /*07a4*/ 	.word	0x00000002
        /*07a8*/ 	.word	0x00000090
        /*07ac*/ 	.short	0x010a
        /*07ae*/ 	.byte	0xff
	.zero		1


	//   ....[107]....
        /*07b0*/ 	.word	0x00007e40
        /*07b4*/ 	.word	0x00000000
        /*07b8*/ 	.word	0x00000000
        /*07bc*/ 	.short	0x010a
        /*07be*/ 	.byte	0xff
	.zero		1


	//   ....[108]....
        /*07c0*/ 	.word	0x00007ea0
        /*07c4*/ 	.word	0x00000000
        /*07c8*/ 	.word	0x00000000
        /*07cc*/ 	.short	0x010a
        /*07ce*/ 	.byte	0xff
	.zero		1


	//   ....[109]....
        /*07d0*/ 	.word	0x00007f00
        /*07d4*/ 	.word	0x00000000
        /*07d8*/ 	.word	0x00000000
        /*07dc*/ 	.short	0x010a
        /*07de*/ 	.byte	0xff
	.zero		1


	//   ....[110]....
        /*07e0*/ 	.word	0x00007f60
        /*07e4*/ 	.word	0x00000000
        /*07e8*/ 	.word	0x00000000
        /*07ec*/ 	.short	0x010a
        /*07ee*/ 	.byte	0xff
	.zero		1


	//   ....[111]....
        /*07f0*/ 	.word	0x00007fb0
        /*07f4*/ 	.word	0x00000000
        /*07f8*/ 	.word	0x000000f0
        /*07fc*/ 	.short	0x010a
        /*07fe*/ 	.byte	0xff
	.zero		1


	//   ....[112]....
        /*0800*/ 	.word	0x00008010
        /*0804*/ 	.word	0x00000000
        /*0808*/ 	.word	0x000000a0
        /*080c*/ 	.short	0x010a
        /*080e*/ 	.byte	0xff
	.zero		1


	//   ....[113]....
        /*0810*/ 	.word	0x00008060
        /*0814*/ 	.word	0x00000000
        /*0818*/ 	.word	0x00000090
        /*081c*/ 	.short	0x010a
        /*081e*/ 	.byte	0xff
	.zero		1


	//   ....[114]....
        /*0820*/ 	.word	0x000080c0
        /*0824*/ 	.word	0x00000000
        /*0828*/ 	.word	0x000000a0
        /*082c*/ 	.short	0x010a
        /*082e*/ 	.byte	0xff
	.zero		1


	//   ....[115]....
        /*0830*/ 	.word	0x00008120
        /*0834*/ 	.word	0x00000004
        /*0838*/ 	.word	0x00000008
        /*083c*/ 	.short	0x010a
        /*083e*/ 	.byte	0xff
	.zero		1


	//   ....[116]....
        /*0840*/ 	.word	0x00008200
        /*0844*/ 	.word	0x00000002
        /*0848*/ 	.word	0x00000008
        /*084c*/ 	.short	0x010a
        /*084e*/ 	.byte	0xff
	.zero		1


	//   ....[117]....
        /*0850*/ 	.word	0x00008250
        /*0854*/ 	.word	0x00000000
        /*0858*/ 	.word	0x00000090
        /*085c*/ 	.short	0x010a
        /*085e*/ 	.byte	0xff
	.zero		1


	//   ....[118]....
        /*0860*/ 	.word	0x000082b0
        /*0864*/ 	.word	0x00000000
        /*0868*/ 	.word	0x000000d0
        /*086c*/ 	.short	0x010a
        /*086e*/ 	.byte	0xff
	.zero		1


	//   ....[119]....
        /*0870*/ 	.word	0x00008310
        /*0874*/ 	.word	0x00000000
        /*0878*/ 	.word	0x00000000
        /*087c*/ 	.short	0x010a
        /*087e*/ 	.byte	0xff
	.zero		1


	//   ....[120]....
        /*0880*/ 	.word	0x00008370
        /*0884*/ 	.word	0x00000000
        /*0888*/ 	.word	0x00000000
        /*088c*/ 	.short	0x010a
        /*088e*/ 	.byte	0xff
	.zero		1


	//   ....[121]....
        /*0890*/ 	.word	0x000083d0
        /*0894*/ 	.word	0x00000000
        /*0898*/ 	.word	0x00000000
        /*089c*/ 	.short	0x010a
        /*089e*/ 	.byte	0xff
	.zero		1


	//   ....[122]....
        /*08a0*/ 	.word	0x00008430
        /*08a4*/ 	.word	0x00000000
        /*08a8*/ 	.word	0x00000000
        /*08ac*/ 	.short	0x010a
        /*08ae*/ 	.byte	0xff
	.zero		1


	//   ....[123]....
        /*08b0*/ 	.word	0x00008490
        /*08b4*/ 	.word	0x00000000
        /*08b8*/ 	.word	0x00000110
        /*08bc*/ 	.short	0x010a
        /*08be*/ 	.byte	0xff
	.zero		1


	//   ....[124]....
        /*08c0*/ 	.word	0x000084e0
        /*08c4*/ 	.word	0x00000000
        /*08c8*/ 	.word	0x00000090
        /*08cc*/ 	.short	0x010a
        /*08ce*/ 	.byte	0xff
	.zero		1


	//   ....[125]....
        /*08d0*/ 	.word	0x00008540
        /*08d4*/ 	.word	0x00000000
        /*08d8*/ 	.word	0x00000088
        /*08dc*/ 	.short	0x010a
        /*08de*/ 	.byte	0xff
	.zero		1


	//   ....[126]....
        /*08e0*/ 	.word	0x000085a0
        /*08e4*/ 	.word	0x00000000
        /*08e8*/ 	.word	0x00000068
        /*08ec*/ 	.short	0x010a
        /*08ee*/ 	.byte	0xff
	.zero		1


	//   ....[127]....
        /*08f0*/ 	.word	0x00008600
        /*08f4*/ 	.word	0x00000000
        /*08f8*/ 	.word	0x00000068
        /*08fc*/ 	.short	0x010a
        /*08fe*/ 	.byte	0xff
	.zero		1


	//   ....[128]....
        /*0900*/ 	.word	0x00008660
        /*0904*/ 	.word	0x00000000
        /*0908*/ 	.word	0x00000000
        /*090c*/ 	.short	0x010a
        /*090e*/ 	.byte	0xff
	.zero		1


	//   ....[129]....
        /*0910*/ 	.word	0x000086c0
        /*0914*/ 	.word	0x00000000
        /*0918*/ 	.word	0x00000000
        /*091c*/ 	.short	0x010a
        /*091e*/ 	.byte	0xff
	.zero		1


	//   ....[130]....
        /*0920*/ 	.word	0x00008710
        /*0924*/ 	.word	0x00000000
        /*0928*/ 	.word	0x00000090
        /*092c*/ 	.short	0x010a
        /*092e*/ 	.byte	0xff
	.zero		1


	//   ....[131]....
        /*0930*/ 	.word	0x00008760
        /*0934*/ 	.word	0x00000000
        /*0938*/ 	.word	0x00000050
        /*093c*/ 	.short	0x010a
        /*093e*/ 	.byte	0xff
	.zero		1


	//   ....[132]....
        /*0940*/ 	.word	0x000087b0
        /*0944*/ 	.word	0x0000006a
        /*0948*/ 	.word	0x000000b0
        /*094c*/ 	.short	0x010a
        /*094e*/ 	.byte	0xff
	.zero		1


	//   ....[133]....
        /*0950*/ 	.word	0x00008800
        /*0954*/ 	.word	0x00000002
        /*0958*/ 	.word	0x00000050
        /*095c*/ 	.short	0x010a
        /*095e*/ 	.byte	0xff
	.zero		1


	//----- nvinfo : EIATTR_NUM_MBARRIERS
	.align		4
.L_47:
        /*0960*/ 	.byte	0x03, 0x38
        /*0962*/ 	.short	0x0023


	//----- nvinfo : EIATTR_EXIT_INSTR_OFFSETS
	.align		4
        /*0964*/ 	.byte	0x04, 0x1c
        /*0966*/ 	.short	(.L_49 - .L_48)


	//   ....[0]....
.L_48:
        /*0968*/ 	.word	0x000028c0


	//   ....[1]....
        /*096c*/ 	.word	0x00002dc0


	//   ....[2]....
        /*0970*/ 	.word	0x00002e20


	//   ....[3]....
        /*0974*/ 	.word	0x000041a0


	//   ....[4]....
        /*0978*/ 	.word	0x00005070


	//   ....[5]....
        /*097c*/ 	.word	0x000050b0


	//   ....[6]....
        /*0980*/ 	.word	0x00007ba0


	//   ....[7]....
        /*0984*/ 	.word	0x00007c20


	//   ....[8]....
        /*0988*/ 	.word	0x00007c50


	//   ....[9]....
        /*098c*/ 	.word	0x00007cc0


	//----- nvinfo : EIATTR_MAX_THREADS
	.align		4
.L_49:
        /*0990*/ 	.byte	0x04, 0x05
        /*0992*/ 	.short	(.L_51 - .L_50)
.L_50:
        /*0994*/ 	.word	0x00000100
        /*0998*/ 	.word	0x00000001
        /*099c*/ 	.word	0x00000001


	//----- nvinfo : EIATTR_CRS_STACK_SIZE
	.align		4
.L_51:
        /*09a0*/ 	.byte	0x04, 0x1e
        /*09a2*/ 	.short	(.L_53 - .L_52)
.L_52:
        /*09a4*/ 	.word	0x00000000


	//----- nvinfo : EIATTR_CBANK_PARAM_SIZE
	.align		4
.L_53:
        /*09a8*/ 	.byte	0x03, 0x19
        /*09aa*/ 	.short	0x0800


	//----- nvinfo : EIATTR_PARAM_CBANK
	.align		4
        /*09ac*/ 	.byte	0x04, 0x0a
        /*09ae*/ 	.short	(.L_55 - .L_54)
	.align		4
.L_54:
        /*09b0*/ 	.word	index@(.nv.constant0._ZN7cutlass13device_kernelINS_4gemm6kernel13GemmUniversalIN4cute5tupleIJiiiiEEENS1_10collective13CollectiveMmaINS1_35MainloopSm100TmaUmmaWarpSpecializedILi5ELi2ELi4ENS5_IJNS4_1CILi2EEENSA_ILi1EEESC_EEEEENS5_IJNSA_ILi256EEENSA_ILi64EEESG_EEENS_6half_tENS5_IJlSC_lEEESI_SJ_NS4_8TiledMMAINS4_8MMA_AtomIJNS4_26SM100_MMA_F16BF16_2x1SM_SSISI_SI_fLi256ELi64ELNS4_4UMMA5MajorE0ELSO_0ELNSN_7ScaleInE0ELSP_0EEEEEENS4_6LayoutINS5_IJSC_SC_SC_EEENS5_IJNSA_ILi0EEESU_SU_EEEEENS5_IJNS4_10UnderscoreESX_SX_EEEEENS4_18SM100_TMA_2SM_LOADENS4_14ComposedLayoutINS4_7SwizzleILi3ELi4ELi3EEENS4_18smem_ptr_flag_bitsILi16EEENSS_INS5_IJNSA_ILi8EEESG_EEENS5_IJSG_SC_EEEEEEEvNS4_8identityES10_S1A_vS1B_EENS_8epilogue10collective18CollectiveEpilogueINS1D_23Sm100TmaWarpSpecializedILi3ELi2ELi32ELb1ELb0EEEJNS5_IJNSA_ILi128EEESG_SG_EEENS5_IJNSS_IS1I_SC_EENSS_INSA_ILi32EEESC_EEEEESI_SJ_SI_SJ_NS1D_6fusion15FusionCallbacksIS1H_NS1O_17LinearCombinationISI_fSI_fLNS_15FloatRoundStyleE2EEES1J_S1N_JEEENS4_5SM1004TMEM4LOAD26SM100_TMEM_LOAD_32dp32b32xENS4_13SM90_TMA_LOADENS11_INS12_ILi2ELi4ELi3EEES15_NSS_INS5_IJS16_S1L_EEENS5_IJS1L_SC_EEEEEEENS4_39AutoVectorizingCopyWithAssumedAlignmentILi128EEENS4_14SM90_TMA_STOREES23_S25_S25_EEEvvEEEEvNT_6ParamsE)
        /*09b4*/ 	.short	0x0380
        /*09b6*/ 	.short	0x0800


	//----- nvinfo : EIATTR_SW_WAR
	.align		4
.L_55:
        /*09b8*/ 	.byte	0x04, 0x36
        /*09ba*/ 	.short	(.L_57 - .L_56)
.L_56:
        /*09bc*/ 	.word	0x00000008
.L_57:


//--------------------- .nv.callgraph             --------------------------
	.section	.nv.callgraph,"",@"SHT_CUDA_CALLGRAPH"
	.align	4
	.sectionentsize	8
	.align		4
        /*0000*/ 	.word	0x00000000
	.align		4
        /*0004*/ 	.word	0xffffffff
	.align		4
        /*0008*/ 	.word	index@(_ZN7cutlass13device_kernelINS_4gemm6kernel13GemmUniversalIN4cute5tupleIJiiiiEEENS1_10collective13CollectiveMmaINS1_35MainloopSm100TmaUmmaWarpSpecializedILi5ELi2ELi4ENS5_IJNS4_1CILi2EEENSA_ILi1EEESC_EEEEENS5_IJNSA_ILi256EEENSA_ILi64EEESG_EEENS_6half_tENS5_IJlSC_lEEESI_SJ_NS4_8TiledMMAINS4_8MMA_AtomIJNS4_26SM100_MMA_F16BF16_2x1SM_SSISI_SI_fLi256ELi64ELNS4_4UMMA5MajorE0ELSO_0ELNSN_7ScaleInE0ELSP_0EEEEEENS4_6LayoutINS5_IJSC_SC_SC_EEENS5_IJNSA_ILi0EEESU_SU_EEEEENS5_IJNS4_10UnderscoreESX_SX_EEEEENS4_18SM100_TMA_2SM_LOADENS4_14ComposedLayoutINS4_7SwizzleILi3ELi4ELi3EEENS4_18smem_ptr_flag_bitsILi16EEENSS_INS5_IJNSA_ILi8EEESG_EEENS5_IJSG_SC_EEEEEEEvNS4_8identityES10_S1A_vS1B_EENS_8epilogue10collective18CollectiveEpilogueINS1D_23Sm100TmaWarpSpecializedILi3ELi2ELi32ELb1ELb0EEEJNS5_IJNSA_ILi128EEESG_SG_EEENS5_IJNSS_IS1I_SC_EENSS_INSA_ILi32EEESC_EEEEESI_SJ_SI_SJ_NS1D_6fusion15FusionCallbacksIS1H_NS1O_17LinearCombinationISI_fSI_fLNS_15FloatRoundStyleE2EEES1J_S1N_JEEENS4_5SM1004TMEM4LOAD26SM100_TMEM_LOAD_32dp32b32xENS4_13SM90_TMA_LOADENS11_INS12_ILi2ELi4ELi3EEES15_NSS_INS5_IJS16_S1L_EEENS5_IJS1L_SC_EEEEEEENS4_39AutoVectorizingCopyWithAssumedAlignmentILi128EEENS4_14SM90_TMA_STOREES23_S25_S25_EEEvvEEEEvNT_6ParamsE)
	.align		4
        /*000c*/ 	.word	index@(__assertfail)
	.align		4
        /*0010*/ 	.word	0x00000000
	.align		4
        /*0014*/ 	.word	0xfffffffe
	.align		4
        /*0018*/ 	.word	0x00000000
	.align		4
        /*001c*/ 	.word	0xfffffffd
	.align		4
        /*0020*/ 	.word	0x00000000
	.align		4
        /*0024*/ 	.word	0xfffffffc


//--------------------- .nv.constant4             --------------------------
	.section	.nv.constant4,"a",@progbits
	.align	8
	.align		8
.nv.constant4:
        /*0000*/ 	.dword	__assertfail
	.align		8
        /*0008*/ 	.dword	__unnamed_1
	.align		8
        /*0010*/ 	.dword	__unnamed_2
	.align		8
        /*0018*/ 	.dword	_ZN39_INTERNAL_28d5e117_4_k_cu_c505b6be_71304cuda3std3__45__cpo5beginE
	.align		8
        /*0020*/ 	.dword	_ZN39_INTERNAL_28d5e117_4_k_cu_c505b6be_71304cuda3std3__45__cpo3endE
	.align		8
        /*0028*/ 	.dword	_ZN39_INTERNAL_28d5e117_4_k_cu_c505b6be_71304cuda3std3__45__cpo6cbeginE
	.align		8
        /*0030*/ 	.dword	_ZN39_INTERNAL_28d5e117_4_k_cu_c505b6be_71304cuda3std3__45__cpo4cendE
	.align		8
        /*0038*/ 	.dword	_ZN39_INTERNAL_28d5e117_4_k_cu_c505b6be_71304cuda3std3__441_GLOBAL__N__28d5e117_4_k_cu_c505b6be_71306ignoreE
	.align		8
        /*0040*/ 	.dword	_ZN39_INTERNAL_28d5e117_4_k_cu_c505b6be_71304cuda3std3__419piecewise_constructE
	.align		8
        /*0048*/ 	.dword	_ZN39_INTERNAL_28d5e117_4_k_cu_c505b6be_71304cuda3std3__48in_placeE
	.align		8
        /*0050*/ 	.dword	_ZN39_INTERNAL_28d5e117_4_k_cu_c505b6be_71304cuda3std6ranges3__45__cpo4swapE
	.align		8
        /*0058*/ 	.dword	_ZN39_INTERNAL_28d5e117_4_k_cu_c505b6be_71304cuda3std6ranges3__45__cpo9iter_moveE
	.align		8
        /*0060*/ 	.dword	_ZN39_INTERNAL_28d5e117_4_k_cu_c505b6be_71304cute7productE
	.align		8
        /*0068*/ 	.dword	_ZN39_INTERNAL_28d5e117_4_k_cu_c505b6be_71304cute1_E
	.align		8
        /*0070*/ 	.dword	$str$25
	.align		8
        /*0078*/ 	.dword	$str$26
	.align		8
        /*0080*/ 	.dword	$str$27
	.align		8
        /*0088*/ 	.dword	$str$28


//--------------------- .text._ZN7cutlass13device_kernelINS_4gemm6kernel13GemmUniversalIN4cute5tupleIJiiiiEEENS1_10collective13CollectiveMmaINS1_35MainloopSm100TmaUmmaWarpSpecializedILi5ELi2ELi4ENS5_IJNS4_1CILi2EEENSA_ILi1EEESC_EEEEENS5_IJNSA_ILi256EEENSA_ILi64EEESG_EEENS_6half_tENS5_IJlSC_lEEESI_SJ_NS4_8TiledMMAINS4_8MMA_AtomIJNS4_26SM100_MMA_F16BF16_2x1SM_SSISI_SI_fLi256ELi64ELNS4_4UMMA5MajorE0ELSO_0ELNSN_7ScaleInE0ELSP_0EEEEEENS4_6LayoutINS5_IJSC_SC_SC_EEENS5_IJNSA_ILi0EEESU_SU_EEEEENS5_IJNS4_10UnderscoreESX_SX_EEEEENS4_18SM100_TMA_2SM_LOADENS4_14ComposedLayoutINS4_7SwizzleILi3ELi4ELi3EEENS4_18smem_ptr_flag_bitsILi16EEENSS_INS5_IJNSA_ILi8EEESG_EEENS5_IJSG_SC_EEEEEEEvNS4_8identityES10_S1A_vS1B_EENS_8epilogue10collective18CollectiveEpilogueINS1D_23Sm100TmaWarpSpecializedILi3ELi2ELi32ELb1ELb0EEEJNS5_IJNSA_ILi128EEESG_SG_EEENS5_IJNSS_IS1I_SC_EENSS_INSA_ILi32EEESC_EEEEESI_SJ_SI_SJ_NS1D_6fusion15FusionCallbacksIS1H_NS1O_17LinearCombinationISI_fSI_fLNS_15FloatRoundStyleE2EEES1J_S1N_JEEENS4_5SM1004TMEM4LOAD26SM100_TMEM_LOAD_32dp32b32xENS4_13SM90_TMA_LOADENS11_INS12_ILi2ELi4ELi3EEES15_NSS_INS5_IJS16_S1L_EEENS5_IJS1L_SC_EEEEEEENS4_39AutoVectorizingCopyWithAssumedAlignmentILi128EEENS4_14SM90_TMA_STOREES23_S25_S25_EEEvvEEEEvNT_6ParamsE --------------------------
	.section	.text._ZN7cutlass13device_kernelINS_4gemm6kernel13GemmUniversalIN4cute5tupleIJiiiiEEENS1_10collective13CollectiveMmaINS1_35MainloopSm100TmaUmmaWarpSpecializedILi5ELi2ELi4ENS5_IJNS4_1CILi2EEENSA_ILi1EEESC_EEEEENS5_IJNSA_ILi256EEENSA_ILi64EEESG_EEENS_6half_tENS5_IJlSC_lEEESI_SJ_NS4_8TiledMMAINS4_8MMA_AtomIJNS4_26SM100_MMA_F16BF16_2x1SM_SSISI_SI_fLi256ELi64ELNS4_4UMMA5MajorE0ELSO_0ELNSN_7ScaleInE0ELSP_0EEEEEENS4_6LayoutINS5_IJSC_SC_SC_EEENS5_IJNSA_ILi0EEESU_SU_EEEEENS5_IJNS4_10UnderscoreESX_SX_EEEEENS4_18SM100_TMA_2SM_LOADENS4_14ComposedLayoutINS4_7SwizzleILi3ELi4ELi3EEENS4_18smem_ptr_flag_bitsILi16EEENSS_INS5_IJNSA_ILi8EEESG_EEENS5_IJSG_SC_EEEEEEEvNS4_8identityES10_S1A_vS1B_EENS_8epilogue10collective18CollectiveEpilogueINS1D_23Sm100TmaWarpSpecializedILi3ELi2ELi32ELb1ELb0EEEJNS5_IJNSA_ILi128EEESG_SG_EEENS5_IJNSS_IS1I_SC_EENSS_INSA_ILi32EEESC_EEEEESI_SJ_SI_SJ_NS1D_6fusion15FusionCallbacksIS1H_NS1O_17LinearCombinationISI_fSI_fLNS_15FloatRoundStyleE2EEES1J_S1N_JEEENS4_5SM1004TMEM4LOAD26SM100_TMEM_LOAD_32dp32b32xENS4_13SM90_TMA_LOADENS11_INS12_ILi2ELi4ELi3EEES15_NSS_INS5_IJS16_S1L_EEENS5_IJS1L_SC_EEEEEEENS4_39AutoVectorizingCopyWithAssumedAlignmentILi128EEENS4_14SM90_TMA_STOREES23_S25_S25_EEEvvEEEEvNT_6ParamsE,"ax",@progbits
	.align	128
.text._ZN7cutlass13device_kernelINS_4gemm6kernel13GemmUniversalIN4cute5tupleIJiiiiEEENS1_10collective13CollectiveMmaINS1_35MainloopSm100TmaUmmaWarpSpecializedILi5ELi2ELi4ENS5_IJNS4_1CILi2EEENSA_ILi1EEESC_EEEEENS5_IJNSA_ILi256EEENSA_ILi64EEESG_EEENS_6half_tENS5_IJlSC_lEEESI_SJ_NS4_8TiledMMAINS4_8MMA_AtomIJNS4_26SM100_MMA_F16BF16_2x1SM_SSISI_SI_fLi256ELi64ELNS4_4UMMA5MajorE0ELSO_0ELNSN_7ScaleInE0ELSP_0EEEEEENS4_6LayoutINS5_IJSC_SC_SC_EEENS5_IJNSA_ILi0EEESU_SU_EEEEENS5_IJNS4_10UnderscoreESX_SX_EEEEENS4_18SM100_TMA_2SM_LOADENS4_14ComposedLayoutINS4_7SwizzleILi3ELi4ELi3EEENS4_18smem_ptr_flag_bitsILi16EEENSS_INS5_IJNSA_ILi8EEESG_EEENS5_IJSG_SC_EEEEEEEvNS4_8identityES10_S1A_vS1B_EENS_8epilogue10collective18CollectiveEpilogueINS1D_23Sm100TmaWarpSpecializedILi3ELi2ELi32ELb1ELb0EEEJNS5_IJNSA_ILi128EEESG_SG_EEENS5_IJNSS_IS1I_SC_EENSS_INSA_ILi32EEESC_EEEEESI_SJ_SI_SJ_NS1D_6fusion15FusionCallbacksIS1H_NS1O_17LinearCombinationISI_fSI_fLNS_15FloatRoundStyleE2EEES1J_S1N_JEEENS4_5SM1004TMEM4LOAD26SM100_TMEM_LOAD_32dp32b32xENS4_13SM90_TMA_LOADENS11_INS12_ILi2ELi4ELi3EEES15_NSS_INS5_IJS16_S1L_EEENS5_IJS1L_SC_EEEEEEENS4_39AutoVectorizingCopyWithAssumedAlignmentILi128EEENS4_14SM90_TMA_STOREES23_S25_S25_EEEvvEEEEvNT_6ParamsE:
        .type           _ZN7cutlass13device_kernelINS_4gemm6kernel13GemmUniversalIN4cute5tupleIJiiiiEEENS1_10collective13CollectiveMmaINS1_35MainloopSm100TmaUmmaWarpSpecializedILi5ELi2ELi4ENS5_IJNS4_1CILi2EEENSA_ILi1EEESC_EEEEENS5_IJNSA_ILi256EEENSA_ILi64EEESG_EEENS_6half_tENS5_IJlSC_lEEESI_SJ_NS4_8TiledMMAINS4_8MMA_AtomIJNS4_26SM100_MMA_F16BF16_2x1SM_SSISI_SI_fLi256ELi64ELNS4_4UMMA5MajorE0ELSO_0ELNSN_7ScaleInE0ELSP_0EEEEEENS4_6LayoutINS5_IJSC_SC_SC_EEENS5_IJNSA_ILi0EEESU_SU_EEEEENS5_IJNS4_10UnderscoreESX_SX_EEEEENS4_18SM100_TMA_2SM_LOADENS4_14ComposedLayoutINS4_7SwizzleILi3ELi4ELi3EEENS4_18smem_ptr_flag_bitsILi16EEENSS_INS5_IJNSA_ILi8EEESG_EEENS5_IJSG_SC_EEEEEEEvNS4_8identityES10_S1A_vS1B_EENS_8epilogue10collective18CollectiveEpilogueINS1D_23Sm100TmaWarpSpecializedILi3ELi2ELi32ELb1ELb0EEEJNS5_IJNSA_ILi128EEESG_SG_EEENS5_IJNSS_IS1I_SC_EENSS_INSA_ILi32EEESC_EEEEESI_SJ_SI_SJ_NS1D_6fusion15FusionCallbacksIS1H_NS1O_17LinearCombinationISI_fSI_fLNS_15FloatRoundStyleE2EEES1J_S1N_JEEENS4_5SM1004TMEM4LOAD26SM100_TMEM_LOAD_32dp32b32xENS4_13SM90_TMA_LOADENS11_INS12_ILi2ELi4ELi3EEES15_NSS_INS5_IJS16_S1L_EEENS5_IJS1L_SC_EEEEEEENS4_39AutoVectorizingCopyWithAssumedAlignmentILi128EEENS4_14SM90_TMA_STOREES23_S25_S25_EEEvvEEEEvNT_6ParamsE,@function
        .size           _ZN7cutlass13device_kernelINS_4gemm6kernel13GemmUniversalIN4cute5tupleIJiiiiEEENS1_10collective13CollectiveMmaINS1_35MainloopSm100TmaUmmaWarpSpecializedILi5ELi2ELi4ENS5_IJNS4_1CILi2EEENSA_ILi1EEESC_EEEEENS5_IJNSA_ILi256EEENSA_ILi64EEESG_EEENS_6half_tENS5_IJlSC_lEEESI_SJ_NS4_8TiledMMAINS4_8MMA_AtomIJNS4_26SM100_MMA_F16BF16_2x1SM_SSISI_SI_fLi256ELi64ELNS4_4UMMA5MajorE0ELSO_0ELNSN_7ScaleInE0ELSP_0EEEEEENS4_6LayoutINS5_IJSC_SC_SC_EEENS5_IJNSA_ILi0EEESU_SU_EEEEENS5_IJNS4_10UnderscoreESX_SX_EEEEENS4_18SM100_TMA_2SM_LOADENS4_14ComposedLayoutINS4_7SwizzleILi3ELi4ELi3EEENS4_18smem_ptr_flag_bitsILi16EEENSS_INS5_IJNSA_ILi8EEESG_EEENS5_IJSG_SC_EEEEEEEvNS4_8identityES10_S1A_vS1B_EENS_8epilogue10collective18CollectiveEpilogueINS1D_23Sm100TmaWarpSpecializedILi3ELi2ELi32ELb1ELb0EEEJNS5_IJNSA_ILi128EEESG_SG_EEENS5_IJNSS_IS1I_SC_EENSS_INSA_ILi32EEESC_EEEEESI_SJ_SI_SJ_NS1D_6fusion15FusionCallbacksIS1H_NS1O_17LinearCombinationISI_fSI_fLNS_15FloatRoundStyleE2EEES1J_S1N_JEEENS4_5SM1004TMEM4LOAD26SM100_TMEM_LOAD_32dp32b32xENS4_13SM90_TMA_LOADENS11_INS12_ILi2ELi4ELi3EEES15_NSS_INS5_IJS16_S1L_EEENS5_IJS1L_SC_EEEEEEENS4_39AutoVectorizingCopyWithAssumedAlignmentILi128EEENS4_14SM90_TMA_STOREES23_S25_S25_EEEvvEEEEvNT_6ParamsE,(.L_x_178 - _ZN7cutlass13device_kernelINS_4gemm6kernel13GemmUniversalIN4cute5tupleIJiiiiEEENS1_10collective13CollectiveMmaINS1_35MainloopSm100TmaUmmaWarpSpecializedILi5ELi2ELi4ENS5_IJNS4_1CILi2EEENSA_ILi1EEESC_EEEEENS5_IJNSA_ILi256EEENSA_ILi64EEESG_EEENS_6half_tENS5_IJlSC_lEEESI_SJ_NS4_8TiledMMAINS4_8MMA_AtomIJNS4_26SM100_MMA_F16BF16_2x1SM_SSISI_SI_fLi256ELi64ELNS4_4UMMA5MajorE0ELSO_0ELNSN_7ScaleInE0ELSP_0EEEEEENS4_6LayoutINS5_IJSC_SC_SC_EEENS5_IJNSA_ILi0EEESU_SU_EEEEENS5_IJNS4_10UnderscoreESX_SX_EEEEENS4_18SM100_TMA_2SM_LOADENS4_14ComposedLayoutINS4_7SwizzleILi3ELi4ELi3EEENS4_18smem_ptr_flag_bitsILi16EEENSS_INS5_IJNSA_ILi8EEESG_EEENS5_IJSG_SC_EEEEEEEvNS4_8identityES10_S1A_vS1B_EENS_8epilogue10collective18CollectiveEpilogueINS1D_23Sm100TmaWarpSpecializedILi3ELi2ELi32ELb1ELb0EEEJNS5_IJNSA_ILi128EEESG_SG_EEENS5_IJNSS_IS1I_SC_EENSS_INSA_ILi32EEESC_EEEEESI_SJ_SI_SJ_NS1D_6fusion15FusionCallbacksIS1H_NS1O_17LinearCombinationISI_fSI_fLNS_15FloatRoundStyleE2EEES1J_S1N_JEEENS4_5SM1004TMEM4LOAD26SM100_TMEM_LOAD_32dp32b32xENS4_13SM90_TMA_LOADENS11_INS12_ILi2ELi4ELi3EEES15_NSS_INS5_IJS16_S1L_EEENS5_IJS1L_SC_EEEEEEENS4_39AutoVectorizingCopyWithAssumedAlignmentILi128EEENS4_14SM90_TMA_STOREES23_S25_S25_EEEvvEEEEvNT_6ParamsE)
        .other          _ZN7cutlass13device_kernelINS_4gemm6kernel13GemmUniversalIN4cute5tupleIJiiiiEEENS1_10collective13CollectiveMmaINS1_35MainloopSm100TmaUmmaWarpSpecializedILi5ELi2ELi4ENS5_IJNS4_1CILi2EEENSA_ILi1EEESC_EEEEENS5_IJNSA_ILi256EEENSA_ILi64EEESG_EEENS_6half_tENS5_IJlSC_lEEESI_SJ_NS4_8TiledMMAINS4_8MMA_AtomIJNS4_26SM100_MMA_F16BF16_2x1SM_SSISI_SI_fLi256ELi64ELNS4_4UMMA5MajorE0ELSO_0ELNSN_7ScaleInE0ELSP_0EEEEEENS4_6LayoutINS5_IJSC_SC_SC_EEENS5_IJNSA_ILi0EEESU_SU_EEEEENS5_IJNS4_10UnderscoreESX_SX_EEEEENS4_18SM100_TMA_2SM_LOADENS4_14ComposedLayoutINS4_7SwizzleILi3ELi4ELi3EEENS4_18smem_ptr_flag_bitsILi16EEENSS_INS5_IJNSA_ILi8EEESG_EEENS5_IJSG_SC_EEEEEEEvNS4_8identityES10_S1A_vS1B_EENS_8epilogue10collective18CollectiveEpilogueINS1D_23Sm100TmaWarpSpecializedILi3ELi2ELi32ELb1ELb0EEEJNS5_IJNSA_ILi128EEESG_SG_EEENS5_IJNSS_IS1I_SC_EENSS_INSA_ILi32EEESC_EEEEESI_SJ_SI_SJ_NS1D_6fusion15FusionCallbacksIS1H_NS1O_17LinearCombinationISI_fSI_fLNS_15FloatRoundStyleE2EEES1J_S1N_JEEENS4_5SM1004TMEM4LOAD26SM100_TMEM_LOAD_32dp32b32xENS4_13SM90_TMA_LOADENS11_INS12_ILi2ELi4ELi3EEES15_NSS_INS5_IJS16_S1L_EEENS5_IJS1L_SC_EEEEEEENS4_39AutoVectorizingCopyWithAssumedAlignmentILi128EEENS4_14SM90_TMA_STOREES23_S25_S25_EEEvvEEEEvNT_6ParamsE,@"STO_CUDA_ENTRY STV_DEFAULT"
_ZN7cutlass13device_kernelINS_4gemm6kernel13GemmUniversalIN4cute5tupleIJiiiiEEENS1_10collective13CollectiveMmaINS1_35MainloopSm100TmaUmmaWarpSpecializedILi5ELi2ELi4ENS5_IJNS4_1CILi2EEENSA_ILi1EEESC_EEEEENS5_IJNSA_ILi256EEENSA_ILi64EEESG_EEENS_6half_tENS5_IJlSC_lEEESI_SJ_NS4_8TiledMMAINS4_8MMA_AtomIJNS4_26SM100_MMA_F16BF16_2x1SM_SSISI_SI_fLi256ELi64ELNS4_4UMMA5MajorE0ELSO_0ELNSN_7ScaleInE0ELSP_0EEEEEENS4_6LayoutINS5_IJSC_SC_SC_EEENS5_IJNSA_ILi0EEESU_SU_EEEEENS5_IJNS4_10UnderscoreESX_SX_EEEEENS4_18SM100_TMA_2SM_LOADENS4_14ComposedLayoutINS4_7SwizzleILi3ELi4ELi3EEENS4_18smem_ptr_flag_bitsILi16EEENSS_INS5_IJNSA_ILi8EEESG_EEENS5_IJSG_SC_EEEEEEEvNS4_8identityES10_S1A_vS1B_EENS_8epilogue10collective18CollectiveEpilogueINS1D_23Sm100TmaWarpSpecializedILi3ELi2ELi32ELb1ELb0EEEJNS5_IJNSA_ILi128EEESG_SG_EEENS5_IJNSS_IS1I_SC_EENSS_INSA_ILi32EEESC_EEEEESI_SJ_SI_SJ_NS1D_6fusion15FusionCallbacksIS1H_NS1O_17LinearCombinationISI_fSI_fLNS_15FloatRoundStyleE2EEES1J_S1N_JEEENS4_5SM1004TMEM4LOAD26SM100_TMEM_LOAD_32dp32b32xENS4_13SM90_TMA_LOADENS11_INS12_ILi2ELi4ELi3EEES15_NSS_INS5_IJS16_S1L_EEENS5_IJS1L_SC_EEEEEEENS4_39AutoVectorizingCopyWithAssumedAlignmentILi128EEENS4_14SM90_TMA_STOREES23_S25_S25_EEEvvEEEEvNT_6ParamsE:
[----:B------:R-:W1:Y:S01]  /*0000*/  LDC R1, c[0x0][0x37c] ;  /* 0x0000df00ff017b82 */ /* 0x000e620000000800 */
[----:B------:R-:W2:Y:S01]  /*0010*/  S2R R97, SR_TID.X ;  /* 0x0000000000617919 */ /* 0x000ea20000002100 */
[----:B------:R-:W3:Y:S06]  /*0020*/  LDCU.64 UR6, c[0x0][0x890] ;  /* 0x00011200ff0677ac */ /* 0x000eec0008000a00 */
[----:B------:R-:W4:Y:S01]  /*0030*/  S2UR UR37, SR_CgaCtaId ;  /* 0x00000000002579c3 */ /* 0x000f220000008800 */
[----:B------:R-:W-:Y:S02]  /*0040*/  PRMT R92, RZ, 0x7610, R92 ;  /* 0x00007610ff5c7816 */ /* 0x000fe4000000005c */
[----:B------:R-:W-:Y:S01]  /*0050*/  ELECT P1, URZ, PT ;  /* 0x0000000000ff782f */ /* 0x000fe20003820000 */
[----:B------:R-:W1:Y:S01]  /*0060*/  LDCU.64 UR46, c[0x0][0x358] ;  /* 0x00006b00ff2e77ac */ /* 0x000e620008000a00 */
[----:B---3--:R-:W-:-:S04]  /*0070*/  UISETP.NE.U32.AND UP0, UPT, UR6, URZ, UPT ;  /* 0x000000ff0600728c */ /* 0x008fc8000bf05070 */
[----:B------:R-:W-:Y:S02]  /*0080*/  UISETP.NE.AND.EX UP0, UPT, UR7, URZ, UPT, UP0 ;  /* 0x000000ff0700728c */ /* 0x000fe4000bf05300 */
[----:B----4-:R-:W-:Y:S02]  /*0090*/  ULOP3.LUT UR5, UR37, 0x1, URZ, 0xc0, !UPT ;  /* 0x0000000125057892 */ /* 0x010fe4000f8ec0ff */
[----:B------:R-:W-:Y:S01]  /*00a0*/  ULOP3.LUT UR4, UR37, 0x1, URZ, 0x3c, !UPT ;  /* 0x0000000125047892 */ /* 0x000fe2000f8e3cff */
[----:B--2---:R-:W-:-:S05]  /*00b0*/  SHF.R.U32.HI R96, RZ, 0x5, R97 ;  /* 0x00000005ff607819 */ /* 0x004fca0000011661 */
[----:B------:R-:W2:Y:S02]  /*00c0*/  SHFL.IDX PT, R0, R96, RZ, 0x1f ;  /* 0x00001fff60007589 */ /* 0x000ea400000e0000 */
[----:B--2---:R-:W-:Y:S01]  /*00d0*/  R2UR UR10, R0 ;  /* 0x00000000000a72ca */ /* 0x004fe200000e0000 */
[----:B-1----:R-:W-:-:S14]  /*00e0*/  BRA.U UP0, `(.L_x_0) ;  /* 0x00000001002c7547 */ /* 0x002fdc000b800000 */
[----:B------:R-:W1:Y:S02]  /*00f0*/  LDCU.64 UR8, c[0x0][0x888] ;  /* 0x00011100ff0877ac */ /* 0x000e640008000a00 */
[----:B-1----:R-:W-:-:S04]  /*0100*/  UISETP.NE.U32.AND UP0, UPT, UR8, URZ, UPT ;  /* 0x000000ff0800728c */ /* 0x002fc8000bf05070 */
[----:B------:R-:W-:-:S09]  /*0110*/  UISETP.NE.AND.EX UP0, UPT, UR9, URZ, UPT, UP0 ;  /* 0x000000ff0900728c */ /* 0x000fd2000bf05300 */
[----:B------:R-:W-:Y:S05]  /*0120*/  BRA.U !UP0, `(.L_x_1) ;  /* 0x0000000108107547 */ /* 0x000fea000b800000 */
[----:B------:R-:W1:Y:S02]  /*0130*/  LDC.64 R2, c[0x0][0x888] ;  /* 0x00022200ff027b82 */ /* 0x000e640000000a00 */
[----:B-1----:R1:W5:Y:S01]  /*0140*/  LDG.E R49, desc[UR46][R2.64] ;  /* 0x0000002e02317981 */ /* 0x002362000c1e1900 */
[----:B------:R-:W-:Y:S01]  /*0150*/  HFMA2 R92, -RZ, RZ, 0, 5.9604644775390625e-08 ;  /* 0x00000001ff5c7431 */ /* 0x000fe200000001ff */
[----:B------:R-:W-:Y:S05]  /*0160*/  BRA `(.L_x_0) ;  /* 0x00000000000c7947 */ /* 0x000fea0003800000 */
.L_x_1:
[----:B------:R-:W1:Y:S01]  /*0170*/  LDCU UR8, c[0x0][0x880] ;  /* 0x00011000ff0877ac */ /* 0x000e620008000800 */
[----:B------:R-:W-:Y:S01]  /*0180*/  HFMA2 R92, -RZ, RZ, 0, 5.9604644775390625e-08 ;  /* 0x00000001ff5c7431 */ /* 0x000fe200000001ff */
[----:B-1----:R-:W-:-:S07]  /*0190*/  MOV R49, UR8 ;  /* 0x0000000800317c02 */ /* 0x002fce0008000f00 */
.L_x_0:
[----:B------:R-:W2:Y:S02]  /*01a0*/  LDCU.64 UR8, c[0x0][0x8b0] ;  /* 0x00011600ff0877ac */ /* 0x000ea40008000a00 */
[----:B--2---:R-:W-:-:S04]  /*01b0*/  UISETP.NE.U32.AND UP0, UPT, UR8, URZ, UPT ;  /* 0x000000ff0800728c */ /* 0x004fc8000bf05070 */
[----:B------:R-:W-:-:S09]  /*01c0*/  UISETP.NE.AND.EX UP0, UPT, UR9, URZ, UPT, UP0 ;  /* 0x000000ff0900728c */ /* 0x000fd2000bf05300 */
[----:B------:R-:W-:Y:S05]  /*01d0*/  BRA.U UP0, `(.L_x_2) ;  /* 0x0000000100247547 */ /* 0x000fea000b800000 */
[----:B------:R-:W2:Y:S02]  /*01e0*/  LDCU.64 UR8, c[0x0][0x8a8] ;  /* 0x00011500ff0877ac */ /* 0x000ea40008000a00 */
[----:B--2---:R-:W-:-:S04]  /*01f0*/  UISETP.NE.U32.AND UP0, UPT, UR8, URZ, UPT ;  /* 0x000000ff0800728c */ /* 0x004fc8000bf05070 */
[----:B------:R-:W-:-:S09]  /*0200*/  UISETP.NE.AND.EX UP0, UPT, UR9, URZ, UPT, UP0 ;  /* 0x000000ff0900728c */ /* 0x000fd2000bf05300 */
[----:B------:R-:W-:Y:S05]  /*0210*/  BRA.U !UP0, `(.L_x_3) ;  /* 0x00000001080c7547 */ /* 0x000fea000b800000 */
[----:B-1----:R-:W1:Y:S02]  /*0220*/  LDC.64 R2, c[0x0][0x8a8] ;  /* 0x00022a00ff027b82 */ /* 0x002e640000000a00 */
[----:B-1----:R2:W5:Y:S01]  /*0230*/  LDG.E R47, desc[UR46][R2.64] ;  /* 0x0000002e022f7981 */ /* 0x002562000c1e1900 */
[----:B------:R-:W-:Y:S05]  /*0240*/  BRA `(.L_x_2) ;  /* 0x0000000000087947 */ /* 0x000fea0003800000 */
.L_x_3:
[----:B------:R-:W2:Y:S02]  /*0250*/  LDCU UR8, c[0x0][0x8a0] ;  /* 0x00011400ff0877ac */ /* 0x000ea40008000800 */
[----:B--2---:R-:W-:Y:S02]  /*0260*/  MOV R47, UR8 ;  /* 0x00000008002f7c02 */ /* 0x004fe40008000f00 */
.L_x_2:
[----:B------:R-:W-:Y:S01]  /*0270*/  IMAD.U32 R0, RZ, RZ, UR10 ;  /* 0x0000000aff007e24 */ /* 0x000fe2000f8e00ff */
[----:B------:R-:W-:Y:S04]  /*0280*/  BSSY.RECONVERGENT B0, `(.L_x_4) ;  /* 0x000000c000007945 */ /* 0x000fe80003800200 */
[C---:B------:R-:W-:Y:S02]  /*0290*/  ISETP.NE.OR P2, PT, R0.reuse, 0x1, !P1 ;  /* 0x000000010000780c */ /* 0x040fe40004f45670 */
[----:B------:R-:W-:-:S11]  /*02a0*/  ISETP.NE.OR P0, PT, R0, 0x3, !P1 ;  /* 0x000000030000780c */ /* 0x000fd60004f05670 */
[----:B------:R-:W-:Y:S05]  /*02b0*/  @P2 BRA `(.L_x_5) ;  /* 0x0000000000202947 */ /* 0x000fea0003800000 */
[----:B------:R-:W3:Y:S02]  /*02c0*/  LDCU.64 UR8, c[0x0][0x348] ;  /* 0x00006900ff0877ac */ /* 0x000ee40008000a00 */
[----:B---3--:R-:W-:Y:S02]  /*02d0*/  UIADD3 UR12, UP1, UPT, UR8, 0x80, URZ ;  /* 0x00000080080c7890 */ /* 0x008fe4000ff3e0ff */
[----:B------:R-:W-:Y:S02]  /*02e0*/  UIADD3 UR8, UP0, UPT, UR8, 0x180, URZ ;  /* 0x0000018008087890 */ /* 0x000fe4000ff1e0ff */
[----:B------:R-:W-:Y:S02]  /*02f0*/  UIADD3.X UR13, UPT, UPT, URZ, UR9, URZ, UP1, !UPT ;  /* 0x00000009ff0d7290 */ /* 0x000fe40008ffe4ff */
[----:B------:R-:W-:-:S07]  /*0300*/  UIADD3.X UR9, UPT, UPT, URZ, UR9, URZ, UP0, !UPT ;  /* 0x00000009ff097290 */ /* 0x000fce00087fe4ff */
[----:B------:R3:W-:Y:S02]  /*0310*/  UTMACCTL.PF [UR12] ;  /* 0x000000000c0079b9 */ /* 0x0007e40008040000 */
[----:B------:R3:W-:Y:S02]  /*0320*/  UTMACCTL.PF [UR8] ;  /* 0x00000000080079b9 */ /* 0x0007e40008040000 */
[----:B---3--:R-:W-:Y:S01]  /*0330*/  NOP ;  /* 0x0000000000007918 */ /* 0x008fe20000000000 */
.L_x_5:
[----:B------:R-:W-:Y:S05]  /*0340*/  BSYNC.RECONVERGENT B0 ;  /* 0x0000000000007941 */ /* 0x000fea0003800200 */
.L_x_4:
[----:B------:R-:W-:Y:S04]  /*0350*/  BSSY.RECONVERGENT B0, `(.L_x_6) ;  /* 0x000000a000007945 */ /* 0x000fe80003800200 */
        /* <DEDUP_REMOVED lines=9> */
.L_x_7:
[----:B------:R-:W-:Y:S05]  /*03f0*/  BSYNC.RECONVERGENT B0 ;  /* 0x0000000000007941 */ /* 0x000fea0003800200 */
.L_x_6:
[----:B------:R-:W3:Y:S01]  /*0400*/  LDCU.64 UR8, c[0x0][0x888] ;  /* 0x00011100ff0877ac */ /* 0x000ee20008000a00 */
[----:B------:R-:W-:Y:S02]  /*0410*/  UISETP.EQ.U32.AND UP1, UPT, UR6, URZ, UPT ;  /* 0x000000ff0600728c */ /* 0x000fe4000bf22070 */
[----:B------:R-:W-:Y:S02]  /*0420*/  UPLOP3.LUT UP5, UPT, UPT, UPT, UPT, 0x80, 0x8 ;  /* 0x000000000008789c */ /* 0x000fe40003faf070 */
[----:B---3--:R-:W-:-:S04]  /*0430*/  UISETP.NE.U32.AND UP0, UPT, UR8, URZ, UPT ;  /* 0x000000ff0800728c */ /* 0x008fc8000bf05070 */
[----:B------:R-:W-:-:S04]  /*0440*/  UISETP.NE.AND.EX UP0, UPT, UR9, URZ, UPT, UP0 ;  /* 0x000000ff0900728c */ /* 0x000fc8000bf05300 */
[----:B------:R-:W-:-:S04]  /*0450*/  UISETP.EQ.OR.EX UP2, UPT, UR7, URZ, !UP0, UP1 ;  /* 0x000000ff0700728c */ /* 0x000fc8000c742710 */
[----:B------:R-:W-:-:S05]  /*0460*/  UP2UR UR53, UPR, URZ, 0x4 ;  /* 0x00000004ff357883 */ /* 0x000fca0008000000 */
[----:B------:R-:W-:Y:S07]  /*0470*/  BRA.U !UP2, `(.L_x_8) ;  /* 0x000000010a207547 */ /* 0x000fee000b800000 */
[----:B------:R-:W-:Y:S01]  /*0480*/  UISETP.NE.U32.AND UP2, UPT, UR6, URZ, UPT ;  /* 0x000000ff0600728c */ /* 0x000fe2000bf45070 */
[----:B-----5:R-:W-:Y:S01]  /*0490*/  FSETP.NEU.AND P0, PT, R49, RZ, PT ;  /* 0x000000ff3100720b */ /* 0x020fe20003f0d000 */
[----:B------:R-:W-:Y:S02]  /*04a0*/  USEL UR6, URZ, 0xffffffff, UP0 ;  /* 0xffffffffff067887 */ /* 0x000fe40008000000 */
[----:B------:R-:W-:-:S10]  /*04b0*/  UISETP.NE.AND.EX UP2, UPT, UR7, URZ, UPT, UP2 ;  /* 0x000000ff0700728c */ /* 0x000fd4000bf45320 */
[----:B------:R-:W-:Y:S01]  /*04c0*/  VOTEU.ANY UP1, P0 ;  /* 0x0000000000ff7886 */ /* 0x000fe20000020100 */
[----:B------:R-:W-:-:S04]  /*04d0*/  @!UP2 USEL UR6, URZ, 0xffffffff, UP1 ;  /* 0xffffffffff06a887 */ /* 0x000fc80008800000 */
[----:B------:R-:W-:-:S04]  /*04e0*/  ULOP3.LUT UR6, UR6, 0x1, URZ, 0xc0, !UPT ;  /* 0x0000000106067892 */ /* 0x000fc8000f8ec0ff */
[----:B------:R-:W-:-:S11]  /*04f0*/  UISETP.NE.U32.AND UP5, UPT, UR6, 0x1, UPT ;  /* 0x000000010600788c */ /* 0x000fd6000bfa5070 */
.L_x_8:
[----:B------:R-:W3:Y:S01]  /*0500*/  SHFL.IDX PT, R0, R96, RZ, 0x1f ;  /* 0x00001fff60007589 */ /* 0x000ee200000e0000 */
[----:B------:R-:W-:-:S04]  /*0510*/  UISETP.NE.AND UP1, UPT, UR10, 0x2, UPT ;  /* 0x000000020a00788c */ /* 0x000fc8000bf25270 */
[----:B------:R-:W-:Y:S02]  /*0520*/  UISETP.EQ.AND UP2, UPT, UR5, URZ, !UP1 ;  /* 0x000000ff0500728c */ /* 0x000fe4000cf42270 */
[----:B------:R-:W-:-:S04]  /*0530*/  USEL UR7, URZ, 0x1, UP1 ;  /* 0x00000001ff077887 */ /* 0x000fc80008800000 */
[----:B------:R-:W-:Y:S02]  /*0540*/  PLOP3.LUT P5, PT, P1, PT, UP2, 0x80, 0x8 ;  /* 0x000000000008781c */ /* 0x000fe40000faf028 */
[----:B---3--:R-:W-:-:S13]  /*0550*/  ISETP.NE.AND P0, PT, R0, RZ, PT ;  /* 0x000000ff0000720c */ /* 0x008fda0003f05270 */
[----:B------:R-:W-:Y:S05]  /*0560*/  @P0 BRA `(.L_x_9) ;  /* 0x00000000004c0947 */ /* 0x000fea0003800000 */
[----:B------:R-:W-:Y:S01]  /*0570*/  UMOV UR8, 0x400 ;  /* 0x0000040000087882 */ /* 0x000fe20000000000 */
[----:B------:R-:W-:Y:S01]  /*0580*/  UMOV UR6, 0x1 ;  /* 0x0000000100067882 */ /* 0x000fe20000000000 */
[----:B------:R-:W-:Y:S02]  /*0590*/  ULEA UR8, UR37, UR8, 0x18 ;  /* 0x0000000825087291 */ /* 0x000fe4000f8ec0ff */
[----:B------:R-:W-:-:S04]  /*05a0*/  UIADD3 UR12, UPT, UPT, -UR6, 0x100000, URZ ;  /* 0x00100000060c7890 */ /* 0x000fc8000fffe1ff */
[----:B------:R-:W-:Y:S02]  /*05b0*/  USHF.L.U32 UR13, UR12, 0xb, URZ ;  /* 0x0000000b0c0d7899 */ /* 0x000fe400080006ff */
[----:B------:R-:W-:Y:S01]  /*05c0*/  USHF.L.U32 UR12, UR12, 0x1, URZ ;  /* 0x000000010c0c7899 */ /* 0x000fe200080006ff */
[----:B------:R-:W-:Y:S01]  /*05d0*/  ELECT P0, URZ, PT ;  /* 0x0000000000ff782f */ /* 0x000fe20003800000 */
[----:B------:R-:W3:Y:S10]  /*05e0*/  FENCE.VIEW.ASYNC.S ;  /* 0x00000000000073c6 */ /* 0x000ef40000000000 */
[----:B---3--:R3:W4:Y:S01]  /*05f0*/  SYNCS.EXCH.64 URZ, [UR8], UR12 ;  /* 0x0000000c08ff75b2 */ /* 0x0087220008000100 */
[----:B------:R3:W1:Y:S01]  /*0600*/  SYNCS.EXCH.64 URZ, [UR8+0x28], UR12 ;  /* 0x0000280c08ff75b2 */ /* 0x0006620008000100 */
        /* <DEDUP_REMOVED lines=8> */
[----:B------:R-:W-:Y:S01]  /*0690*/  NOP ;  /* 0x0000000000007918 */ /* 0x000fe20000000000 */
.L_x_9:
[----:B------:R-:W2:Y:S01]  /*06a0*/  SHFL.IDX PT, R0, R96, RZ, 0x1f ;  /* 0x00001fff60007589 */ /* 0x000ea200000e0000 */
[----:B------:R-:W-:Y:S01]  /*06b0*/  NOP ;  /* 0x0000000000007918 */ /* 0x000fe20000000000 */
[----:B--2---:R-:W-:-:S13]  /*06c0*/  ISETP.NE.AND P0, PT, R0, 0x1, PT ;  /* 0x000000010000780c */ /* 0x004fda0003f05270 */
[----:B------:R-:W-:Y:S05]  /*06d0*/  @P0 BRA `(.L_x_10) ;  /* 0x00000000004c0947 */ /* 0x000fea0003800000 */
[----:B------:R-:W-:Y:S01]  /*06e0*/  UMOV UR9, 0x400 ;  /* 0x0000040000097882 */ /* 0x000fe20000000000 */
[----:B---3--:R-:W-:Y:S01]  /*06f0*/  UMOV UR8, 0x20 ;  /* 0x0000002000087882 */ /* 0x008fe20000000000 */
[----:B------:R-:W-:Y:S01]  /*0700*/  UMOV UR6, 0x80 ;  /* 0x0000008000067882 */ /* 0x000fe20000000000 */
[----:B------:R-:W-:Y:S02]  /*0710*/  ULEA UR9, UR37, UR9, 0x18 ;  /* 0x0000000925097291 */ /* 0x000fe4000f8ec0ff */
[----:B------:R-:W-:-:S04]  /*0720*/  UIADD3 UR12, UPT, UPT, -UR8, 0x100000, URZ ;  /* 0x00100000080c7890 */ /* 0x000fc8000fffe1ff */
[----:B------:R-:W-:Y:S02]  /*0730*/  USHF.L.U32 UR13, UR12, 0xb, URZ ;  /* 0x0000000b0c0d7899 */ /* 0x000fe400080006ff */
[----:B------:R-:W-:Y:S02]  /*0740*/  USHF.L.U32 UR12, UR12, 0x1, URZ ;  /* 0x000000010c0c7899 */ /* 0x000fe400080006ff */
[----:B------:R-:W-:-:S04]  /*0750*/  UIADD3 UR14, UPT, UPT, -UR6, 0x100000, URZ ;  /* 0x00100000060e7890 */ /* 0x000fc8000fffe1ff */
[----:B------:R-:W-:Y:S02]  /*0760*/  USHF.L.U32 UR15, UR14, 0xb, URZ ;  /* 0x0000000b0e0f7899 */ /* 0x000fe400080006ff */
[----:B------:R-:W-:Y:S01]  /*0770*/  USHF.L.U32 UR14, UR14, 0x1, URZ ;  /* 0x000000010e0e7899 */ /* 0x000fe200080006ff */
[----:B------:R-:W-:Y:S01]  /*0780*/  ELECT P0, URZ, PT ;  /* 0x0000000000ff782f */ /* 0x000fe20003800000 */
[----:B------:R-:W2:Y:S02]  /*0790*/  FENCE.VIEW.ASYNC.S ;  /* 0x00000000000073c6 */ /* 0x000ea40000000000 */
[----:B--2---:R2:W3:Y:S08]  /*07a0*/  SYNCS.EXCH.64 URZ, [UR9+0x50], UR12 ;  /* 0x0000500c09ff75b2 */ /* 0x0044f00008000100 */
[----:B------:R2:W1:Y:S01]  /*07b0*/  SYNCS.EXCH.64 URZ, [UR9+0x68], UR14 ;  /* 0x0000680e09ff75b2 */ /* 0x0004620008000100 */
[----:B------:R2:W1:Y:S01]  /*07c0*/  SYNCS.EXCH.64 URZ, [UR9+0x58], UR12 ;  /* 0x0000580c09ff75b2 */ /* 0x0004620008000100 */
[----:B------:R2:W1:Y:S01]  /*07d0*/  SYNCS.EXCH.64 URZ, [UR9+0x70], UR14 ;  /* 0x0000700e09ff75b2 */ /* 0x0004620008000100 */
[----:B------:R2:W1:Y:S01]  /*07e0*/  SYNCS.EXCH.64 URZ, [UR9+0x60], UR12 ;  /* 0x0000600c09ff75b2 */ /* 0x0004620008000100 */
[----:B------:R2:W1:Y:S01]  /*07f0*/  SYNCS.EXCH.64 URZ, [UR9+0x78], UR14 ;  /* 0x0000780e09ff75b2 */ /* 0x0004620008000100 */
[----:B------:R-:W-:Y:S01]  /*0800*/  NOP ;  /* 0x0000000000007918 */ /* 0x000fe20000000000 */
.L_x_10:
[----:B------:R-:W4:Y:S01]  /*0810*/  SHFL.IDX PT, R0, R96, RZ, 0x1f ;  /* 0x00001fff60007589 */ /* 0x000f2200000e0000 */
[----:B------:R-:W-:Y:S01]  /*0820*/  NOP ;  /* 0x0000000000007918 */ /* 0x000fe20000000000 */
[----:B----4-:R-:W-:-:S13]  /*0830*/  ISETP.NE.AND P0, PT, R0, 0x3, PT ;  /* 0x000000030000780c */ /* 0x010fda0003f05270 */
[----:B------:R-:W-:Y:S05]  /*0840*/  @P0 BRA `(.L_x_11) ;  /* 0x00000000002c0947 */ /* 0x000fea0003800000 */
[----:B---3--:R-:W-:Y:S01]  /*0850*/  UMOV UR8, 0x400 ;  /* 0x0000040000087882 */ /* 0x008fe20000000000 */
[----:B------:R-:W-:Y:S01]  /*0860*/  UMOV UR6, 0x20 ;  /* 0x0000002000067882 */ /* 0x000fe20000000000 */
[----:B------:R-:W-:Y:S02]  /*0870*/  ULEA UR8, UR37, UR8, 0x18 ;  /* 0x0000000825087291 */ /* 0x000fe4000f8ec0ff */
[----:B--2---:R-:W-:-:S04]  /*0880*/  UIADD3 UR12, UPT, UPT, -UR6, 0x100000, URZ ;  /* 0x00100000060c7890 */ /* 0x004fc8000fffe1ff */
[----:B------:R-:W-:Y:S02]  /*0890*/  USHF.L.U32 UR13, UR12, 0xb, URZ ;  /* 0x0000000b0c0d7899 */ /* 0x000fe400080006ff */
[----:B------:R-:W-:Y:S01]  /*08a0*/  USHF.L.U32 UR12, UR12, 0x1, URZ ;  /* 0x000000010c0c7899 */ /* 0x000fe200080006ff */
[----:B------:R-:W-:Y:S01]  /*08b0*/  ELECT P0, URZ, PT ;  /* 0x0000000000ff782f */ /* 0x000fe20003800000 */
[----:B------:R-:W2:Y:S10]  /*08c0*/  FENCE.VIEW.ASYNC.S ;  /* 0x00000000000073c6 */ /* 0x000eb40000000000 */
[----:B--2---:R4:W2:Y:S01]  /*08d0*/  SYNCS.EXCH.64 URZ, [UR8+0x80], UR12 ;  /* 0x0000800c08ff75b2 */ /* 0x0048a20008000100 */
[----:B------:R4:W3:Y:S02]  /*08e0*/  SYNCS.EXCH.64 URZ, [UR8+0x88], UR12 ;  /* 0x0000880c08ff75b2 */ /* 0x0008e40008000100 */
[----:B----4-:R-:W-:Y:S01]  /*08f0*/  NOP ;  /* 0x0000000000007918 */ /* 0x010fe20000000000 */
.L_x_11:
[----:B------:R-:W4:Y:S01]  /*0900*/  SHFL.IDX PT, R0, R96, RZ, 0x1f ;  /* 0x00001fff60007589 */ /* 0x000f2200000e0000 */
[----:B------:R-:W-:Y:S01]  /*0910*/  NOP ;  /* 0x0000000000007918 */ /* 0x000fe20000000000 */
[----:B----4-:R-:W-:-:S13]  /*0920*/  ISETP.NE.AND P0, PT, R0, 0x4, PT ;  /* 0x000000040000780c */ /* 0x010fda0003f05270 */
[----:B------:R-:W-:Y:S05]  /*0930*/  @P0 BRA `(.L_x_12) ;  /* 0x0000000000480947 */ /* 0x000fea0003800000 */
[----:B--2---:R-:W-:Y:S01]  /*0940*/  UMOV UR9, 0x1e0 ;  /* 0x000001e000097882 */ /* 0x004fe20000000000 */
[----:B---3--:R-:W-:Y:S01]  /*0950*/  UMOV UR8, 0x400 ;  /* 0x0000040000087882 */ /* 0x008fe20000000000 */
[----:B------:R-:W-:Y:S01]  /*0960*/  USEL UR9, UR9, 0x1a0, UP5 ;  /* 0x000001a009097887 */ /* 0x000fe2000a800000 */
        /* <DEDUP_REMOVED lines=10> */
[----:B--2---:R4:W2:Y:S08]  /*0a10*/  SYNCS.EXCH.64 URZ, [UR8+0x90], UR12 ;  /* 0x0000900c08ff75b2 */ /* 0x0048b00008000100 */
[----:B------:R4:W3:Y:S01]  /*0a20*/  SYNCS.EXCH.64 URZ, [UR8+0xa0], UR14 ;  /* 0x0000a00e08ff75b2 */ /* 0x0008e20008000100 */
[----:B------:R4:W1:Y:S01]  /*0a30*/  SYNCS.EXCH.64 URZ, [UR8+0x98], UR12 ;  /* 0x0000980c08ff75b2 */ /* 0x0008620008000100 */
[----:B------:R4:W1:Y:S02]  /*0a40*/  SYNCS.EXCH.64 URZ, [UR8+0xa8], UR14 ;  /* 0x0000a80e08ff75b2 */ /* 0x0008640008000100 */
[----:B----4-:R-:W-:Y:S01]  /*0a50*/  NOP ;  /* 0x0000000000007918 */ /* 0x010fe20000000000 */
.L_x_12:
[----:B------:R-:W4:Y:S01]  /*0a60*/  SHFL.IDX PT, R0, R96, RZ, 0x1f ;  /* 0x00001fff60007589 */ /* 0x000f2200000e0000 */
[----:B------:R-:W-:Y:S01]  /*0a70*/  NOP ;  /* 0x0000000000007918 */ /* 0x000fe20000000000 */
[----:B----4-:R-:W-:-:S13]  /*0a80*/  ISETP.NE.AND P0, PT, R0, 0x5, PT ;  /* 0x000000050000780c */ /* 0x010fda0003f05270 */
[----:B------:R-:W-:Y:S05]  /*0a90*/  @P0 BRA `(.L_x_13) ;  /* 0x0000000000540947 */ /* 0x000fea0003800000 */
[----:B--2---:R-:W-:Y:S01]  /*0aa0*/  UMOV UR9, 0x400 ;  /* 0x0000040000097882 */ /* 0x004fe20000000000 */
        /* <DEDUP_REMOVED lines=14> */
[----:B------:R4:W1:Y:S01]  /*0b90*/  SYNCS.EXCH.64 URZ, [UR9+0xd8], UR14 ;  /* 0x0000d80e09ff75b2 */ /* 0x0008620008000100 */
[----:B------:R4:W1:Y:S01]  /*0ba0*/  SYNCS.EXCH.64 URZ, [UR9+0xc0], UR12 ;  /* 0x0000c00c09ff75b2 */ /* 0x0008620008000100 */
[----:B------:R4:W1:Y:S01]  /*0bb0*/  SYNCS.EXCH.64 URZ, [UR9+0xe0], UR14 ;  /* 0x0000e00e09ff75b2 */ /* 0x0008620008000100 */
[----:B------:R4:W1:Y:S01]  /*0bc0*/  SYNCS.EXCH.64 URZ, [UR9+0xc8], UR12 ;  /* 0x0000c80c09ff75b2 */ /* 0x0008620008000100 */
[----:B------:R4:W1:Y:S02]  /*0bd0*/  SYNCS.EXCH.64 URZ, [UR9+0xe8], UR14 ;  /* 0x0000e80e09ff75b2 */ /* 0x0008640008000100 */
[----:B----4-:R-:W-:Y:S01]  /*0be0*/  NOP ;  /* 0x0000000000007918 */ /* 0x010fe20000000000 */
.L_x_13:
[----:B------:R-:W4:Y:S01]  /*0bf0*/  SHFL.IDX PT, R0, R96, RZ, 0x1f ;  /* 0x00001fff60007589 */ /* 0x000f2200000e0000 */
[----:B------:R-:W-:Y:S01]  /*0c00*/  ISETP.NE.OR P1, PT, RZ, UR10, !P1 ;  /* 0x0000000aff007c0c */ /* 0x000fe2000cf25670 */
        /* <DEDUP_REMOVED lines=12> */
[----:B------:R4:W3:Y:S01]  /*0cd0*/  SYNCS.EXCH.64 URZ, [UR8+0x100], UR12 ;  /* 0x0001000c08ff75b2 */ /* 0x0008e20008000100 */
[----:B------:R4:W1:Y:S01]  /*0ce0*/  SYNCS.EXCH.64 URZ, [UR8+0xf8], UR12 ;  /* 0x0000f80c08ff75b2 */ /* 0x0008620008000100 */
[----:B------:R4:W1:Y:S02]  /*0cf0*/  SYNCS.EXCH.64 URZ, [UR8+0x108], UR12 ;  /* 0x0001080c08ff75b2 */ /* 0x0008640008000100 */
[----:B----4-:R-:W-:Y:S01]  /*0d00*/  NOP ;  /* 0x0000000000007918 */ /* 0x010fe20000000000 */
.L_x_14:
[----:B------:R-:W-:Y:S01]  /*0d10*/  VOTEU.ALL UP1, P1 ;  /* 0x0000000000ff7886 */ /* 0x000fe20000820000 */
[----:B---3--:R-:W3:Y:S01]  /*0d20*/  LDCU UR8, c[0x0][0x36c] ;  /* 0x00006d80ff0877ac */ /* 0x008ee20008000800 */
[----:B------:R-:W-:Y:S01]  /*0d30*/  NOP ;  /* 0x0000000000007918 */ /* 0x000fe20000000000 */
[----:B------:R-:W-:Y:S01]  /*0d40*/  LOP3.LUT R10, R97, 0x1f, RZ, 0xc0, !PT ;  /* 0x0000001f610a7812 */ /* 0x000fe200078ec0ff */
[----:B--2---:R-:W-:Y:S01]  /*0d50*/  UMOV UR12, 0x20 ;  /* 0x00000020000c7882 */ /* 0x004fe20000000000 */
[----:B------:R-:W-:Y:S01]  /*0d60*/  @!UP1 UMOV UR6, 0x400 ;  /* 0x0000040000069882 */ /* 0x000fe20000000000 */
[----:B------:R-:W-:-:S04]  /*0d70*/  @!UP1 UIADD3 UR12, UPT, UPT, -UR12, 0x100000, URZ ;  /* 0x001000000c0c9890 */ /* 0x000fc8000fffe1ff */
[----:B------:R-:W-:Y:S02]  /*0d80*/  @!UP1 USHF.L.U32 UR13, UR12, 0xb, URZ ;  /* 0x0000000b0c0d9899 */ /* 0x000fe400080006ff */
[----:B------:R-:W-:Y:S02]  /*0d90*/  @!UP1 USHF.L.U32 UR12, UR12, 0x1, URZ ;  /* 0x000000010c0c9899 */ /* 0x000fe400080006ff */
[----:B------:R-:W-:Y:S01]  /*0da0*/  @!UP1 ULEA UR6, UR37, UR6, 0x18 ;  /* 0x0000000625069291 */ /* 0x000fe2000f8ec0ff */
[----:B------:R-:W-:Y:S01]  /*0db0*/  VOTEU.ALL UP1, P1 ;  /* 0x0000000000ff7886 */ /* 0x000fe20000820000 */
[----:B------:R-:W-:Y:S01]  /*0dc0*/  UISETP.NE.AND UP4, UPT, UR10, URZ, UPT ;  /* 0x000000ff0a00728c */ /* 0x000fe2000bf85270 */
[----:B------:R-:W2:Y:S09]  /*0dd0*/  FENCE.VIEW.ASYNC.S ;  /* 0x00000000000073c6 */ /* 0x000eb20000000000 */
[----:B--2---:R2:W4:Y:S01]  /*0de0*/  @!UP1 SYNCS.EXCH.64 URZ, [UR6+0x110], UR12 ;  /* 0x0001100c06ff95b2 */ /* 0x0045220008000100 */
[----:B---3--:R-:W-:-:S09]  /*0df0*/  UISETP.EQ.U32.AND UP1, UPT, UR8, 0x1, UPT ;  /* 0x000000010800788c */ /* 0x008fd2000bf22070 */
[----:B------:R-:W-:Y:S05]  /*0e00*/  BRA.U !UP1, `(.L_x_15) ;  /* 0x0000000109087547 */ /* 0x000fea000b800000 */
[----:B-1--4-:R-:W-:Y:S01]  /*0e10*/  UCGABAR_ARV ;  /* 0x00000000000079c7 */ /* 0x012fe20008000000 */
[----:B------:R-:W-:Y:S05]  /*0e20*/  BRA `(.L_x_16) ;  /* 0x0000000000047947 */ /* 0x000fea0003800000 */
.L_x_15:
[----:B-1--4-:R-:W-:Y:S01]  /*0e30*/  NOP ;  /* 0x0000000000007918 */ /* 0x012fe20000000000 */
.L_x_16:
[----:B------:R-:W1:Y:S01]  /*0e40*/  S2R R15, SR_CTAID.Y ;  /* 0x00000000000f7919 */ /* 0x000e620000002600 */
[----:B------:R-:W-:-:S05]  /*0e50*/  CS2R.32 R91, SR_CgaSize ;  /* 0x00000000005b7805 */ /* 0x000fca0000008a00 */
[----:B------:R-:W-:-:S05]  /*0e60*/  IMAD R91, R91, -0xa0, RZ ;  /* 0xffffff605b5b7824 */ /* 0x000fca00078e02ff */
[----:B--2---:R-:W-:-:S14]  /*0e70*/  R2UR UR6, R91 ;  /* 0x000000005b0672ca */ /* 0x004fdc00000e0000 */
[----:B------:R-:W2:Y:S01]  /*0e80*/  LDCU UR6, c[0x0][UR6+0x2b4] ;  /* 0x00005680060677ac */ /* 0x000ea20008000800 */
[----:B------:R-:W-:-:S05]  /*0e90*/  CS2R.32 R0, SR_CgaSize ;  /* 0x0000000000007805 */ /* 0x000fca0000008a00 */
[----:B------:R-:W-:-:S06]  /*0ea0*/  IMAD R0, R0, -0xa0, RZ ;  /* 0xffffff6000007824 */ /* 0x000fcc00078e02ff */
[----:B------:R-:W3:Y:S01]  /*0eb0*/  LDC R0, c[0x0][R0+0x2a4] ;  /* 0x0000a90000007b82 */ /* 0x000ee20000000800 */
[----:B------:R-:W-:Y:S01]  /*0ec0*/  PRMT R8, RZ, 0x7610, R8 ;  /* 0x00007610ff087816 */ /* 0x000fe20000000008 */
[----:B------:R-:W4:Y:S01]  /*0ed0*/  S2R R9, SR_CTAID.X ;  /* 0x0000000000097919 */ /* 0x000f220000002500 */
[----:B------:R-:W-:-:S05]  /*0ee0*/  CS2R.32 R91, SR_CgaSize ;  /* 0x00000000005b7805 */ /* 0x000fca0000008a00 */
[----:B------:R-:W-:-:S05]  /*0ef0*/  IMAD R91, R91, -0xa0, RZ ;  /* 0xffffff605b5b7824 */ /* 0x000fca00078e02ff */
[----:B------:R-:W-:-:S14]  /*0f00*/  R2UR UR8, R91 ;  /* 0x000000005b0872ca */ /* 0x000fdc00000e0000 */
[----:B------:R-:W3:Y:S01]  /*0f10*/  LDCU UR8, c[0x0][UR8+0x2b0] ;  /* 0x00005600080877ac */ /* 0x000ee20008000800 */
[----:B------:R-:W-:Y:S01]  /*0f20*/  UISETP.NE.AND UP2, UPT, UR10, 0x2, UPT ;  /* 0x000000020a00788c */ /* 0x000fe2000bf45270 */
[----:B------:R-:W2:Y:S01]  /*0f30*/  LDC R11, c[0x0][0xb24] ;  /* 0x0002c900ff0b7b82 */ /* 0x000ea20000000800 */
[----:B------:R-:W-:-:S05]  /*0f40*/  CS2R.32 R2, SR_CgaSize ;  /* 0x0000000000027805 */ /* 0x000fca0000008a00 */
[----:B------:R-:W-:-:S06]  /*0f50*/  IMAD R2, R2, -0xa0, RZ ;  /* 0xffffff6002027824 */ /* 0x000fcc00078e02ff */
[----:B------:R-:W3:Y:S08]  /*0f60*/  LDC R2, c[0x0][R2+0x2a0] ;  /* 0x0000a80002027b82 */ /* 0x000ef00000000800 */
[----:B------:R-:W3:Y:S01]  /*0f70*/  LDC R40, c[0x0][0xb24] ;  /* 0x0002c900ff287b82 */ /* 0x000ee20000000800 */
[----:B-1----:R-:W-:-:S07]  /*0f80*/  I2FP.F32.U32 R90, R15 ;  /* 0x0000000f005a7245 */ /* 0x002fce0000201000 */
[----:B------:R-:W1:Y:S01]  /*0f90*/  S2UR UR36, SR_CTAID.Z ;  /* 0x00000000002479c3 */ /* 0x000e620000002700 */
[----:B--2---:R-:W-:Y:S01]  /*0fa0*/  ISETP.GE.AND P0, PT, R11, 0x1, PT ;  /* 0x000000010b00780c */ /* 0x004fe20003f06270 */
[----:B----4-:R-:W-:Y:S01]  /*0fb0*/  IMAD.MOV.U32 R14, RZ, RZ, R9 ;  /* 0x000000ffff0e7224 */ /* 0x010fe200078e0009 */
[----:B------:R-:W-:Y:S01]  /*0fc0*/  I2FP.F32.U32 R91, R9 ;  /* 0x00000009005b7245 */ /* 0x000fe20000201000 */
[----:B------:R-:W-:Y:S01]  /*0fd0*/  FMUL R90, R90, UR6 ;  /* 0x000000065a5a7c20 */ /* 0x000fe20008400000 */
[----:B------:R-:W2:Y:S03]  /*0fe0*/  LDCU UR6, c[0x0][0xb30] ;  /* 0x00016600ff0677ac */ /* 0x000ea60008000800 */
[----:B---3--:R-:W-:Y:S02]  /*0ff0*/  FMUL R91, R91, UR8 ;  /* 0x000000085b5b7c20 */ /* 0x008fe40008400000 */
[----:B------:R-:W3:Y:S08]  /*1000*/  F2I.U32.TRUNC.NTZ R90, R90 ;  /* 0x0000005a005a7305 */ /* 0x000ef0000020f000 */
[----:B------:R-:W4:Y:S01]  /*1010*/  F2I.U32.TRUNC.NTZ R91, R91 ;  /* 0x0000005b005b7305 */ /* 0x000f22000020f000 */
[----:B--2---:R-:W-:Y:S01]  /*1020*/  UISETP.NE.AND UP3, UPT, UR6, 0x1, UPT ;  /* 0x000000010600788c */ /* 0x004fe2000bf65270 */
[----:B---3--:R-:W-:-:S05]  /*1030*/  IADD3 R90, PT, PT, -R90, RZ, RZ ;  /* 0x000000ff5a5a7210 */ /* 0x008fca0007ffe1ff */
[----:B------:R-:W-:Y:S01]  /*1040*/  IMAD R90, R0, R90, R15 ;  /* 0x0000005a005a7224 */ /* 0x000fe200078e020f */
[----:B------:R-:W-:Y:S01]  /*1050*/  PRMT R0, RZ, 0x7610, R0 ;  /* 0x00007610ff007816 */ /* 0x000fe20000000000 */
[----:B----4-:R-:W-:-:S04]  /*1060*/  IMAD.MOV R91, RZ, RZ, -R91 ;  /* 0x000000ffff5b7224 */ /* 0x010fc800078e0a5b */
[----:B------:R-:W-:Y:S01]  /*1070*/  IMAD R91, R2, R91, R9 ;  /* 0x0000005b025b7224 */ /* 0x000fe200078e0209 */
[----:B-1----:R-:W-:Y:S06]  /*1080*/  BRA.U UP4, `(.L_x_17) ;  /* 0x0000000104247547 */ /* 0x002fec000b800000 */
[----:B------:R-:W-:Y:S01]  /*1090*/  ISETP.NE.AND P1, PT, R90, RZ, PT ;  /* 0x000000ff5a00720c */ /* 0x000fe20003f25270 */
[----:B------:R-:W-:Y:S01]  /*10a0*/  IMAD.MOV.U32 R0, RZ, RZ, 0x3 ;  /* 0x00000003ff007424 */ /* 0x000fe200078e00ff */
[C---:B------:R-:W-:Y:S02]  /*10b0*/  LOP3.LUT R2, R91.reuse, 0xfffffffe, RZ, 0xc0, !PT ;  /* 0xfffffffe5b027812 */ /* 0x040fe400078ec0ff */
[----:B------:R-:W-:Y:S02]  /*10c0*/  ISETP.LT.U32.OR P1, PT, R91, 0x2, !P1 ;  /* 0x000000025b00780c */ /* 0x000fe40004f21470 */
[----:B------:R-:W-:Y:S02]  /*10d0*/  SHF.L.U32 R0, R0, R2, RZ ;  /* 0x0000000200007219 */ /* 0x000fe400000006ff */
[----:B------:R-:W-:Y:S02]  /*10e0*/  SEL R4, RZ, 0x1, !P1 ;  /* 0x00000001ff047807 */ /* 0x000fe40004800000 */
[----:B------:R-:W-:-:S05]  /*10f0*/  SEL R3, RZ, 0x2, !P1 ;  /* 0x00000002ff037807 */ /* 0x000fca0004800000 */
[----:B------:R-:W-:-:S05]  /*1100*/  IMAD.IADD R3, R4, 0x1, R3 ;  /* 0x0000000104037824 */ /* 0x000fca00078e0203 */
[----:B------:R-:W-:Y:S02]  /*1110*/  PRMT R8, R3, 0x7610, R8 ;  /* 0x0000761003087816 */ /* 0x000fe40000000008 */
.L_x_17:
[----:B------:R-:W-:Y:S05]  /*1120*/  @!P0 BRA `(.L_x_18) ;  /* 0x0000000000b88947 */ /* 0x000fea0003800000 */
[----:B------:R-:W1:Y:S01]  /*1130*/  LDC.64 R4, c[0x0][0xb18] ;  /* 0x0002c600ff047b82 */ /* 0x000e620000000a00 */
[----:B------:R-:W-:-:S07]  /*1140*/  ISETP.NE.AND P0, PT, R11, 0x1, PT ;  /* 0x000000010b00780c */ /* 0x000fce0003f05270 */
[----:B------:R-:W2:Y:S08]  /*1150*/  LDC R14, c[0x0][0xb0c] ;  /* 0x0002c300ff0e7b82 */ /* 0x000eb00000000800 */
[----:B------:R-:W3:Y:S08]  /*1160*/  LDC R16, c[0x0][0x370] ;  /* 0x0000dc00ff107b82 */ /* 0x000ef00000000800 */
[----:B------:R-:W4:Y:S01]  /*1170*/  LDC R13, c[0x0][0x374] ;  /* 0x0000dd00ff0d7b82 */ /* 0x000f220000000800 */
[----:B-1----:R-:W-:-:S07]  /*1180*/  ISETP.NE.AND P1, PT, R4, 0x1, PT ;  /* 0x000000010400780c */ /* 0x002fce0003f25270 */
[----:B------:R-:W3:Y:S01]  /*1190*/  LDC.64 R6, c[0x0][0xb10] ;  /* 0x0002c400ff067b82 */ /* 0x000ee20000000a00 */
[----:B--2---:R-:W-:-:S07]  /*11a0*/  ISETP.NE.AND P2, PT, R14, 0x1, PT ;  /* 0x000000010e00780c */ /* 0x004fce0003f45270 */
[----:B------:R-:W1:Y:S08]  /*11b0*/  LDC R12, c[0x0][0xb20] ;  /* 0x0002c800ff0c7b82 */ /* 0x000e700000000800 */
[----:B------:R-:W2:Y:S01]  /*11c0*/  LDC.64 R2, c[0x0][0xb28] ;  /* 0x0002ca00ff027b82 */ /* 0x000ea20000000a00 */
[----:B----4-:R-:W-:-:S04]  /*11d0*/  IMAD.HI.U32 R17, R13, R5, RZ ;  /* 0x000000050d117227 */ /* 0x010fc800078e00ff */
[----:B------:R-:W-:-:S04]  /*11e0*/  IMAD.HI.U32 R5, R15, R5, RZ ;  /* 0x000000050f057227 */ /* 0x000fc800078e00ff */
[----:B---3--:R-:W-:-:S05]  /*11f0*/  IMAD.HI.U32 R18, R16, R6, RZ ;  /* 0x0000000610127227 */ /* 0x008fca00078e00ff */
[-C--:B------:R-:W-:Y:S01]  /*1200*/  @P2 SHF.R.U32.HI R16, RZ, R7.reuse, R18 ;  /* 0x00000007ff102219 */ /* 0x080fe20000011612 */
[----:B------:R-:W-:Y:S01]  /*1210*/  IMAD.HI.U32 R18, R9, R6, RZ ;  /* 0x0000000609127227 */ /* 0x000fe200078e00ff */
[-C--:B-1----:R-:W-:Y:S02]  /*1220*/  @P1 SHF.R.U32.HI R13, RZ, R12.reuse, R17 ;  /* 0x0000000cff0d1219 */ /* 0x082fe40000011611 */
[----:B------:R-:W-:Y:S02]  /*1230*/  SHF.R.U32.HI R5, RZ, R12, R5 ;  /* 0x0000000cff057219 */ /* 0x000fe40000011605 */
[----:B------:R-:W-:Y:S02]  /*1240*/  SHF.R.U32.HI R18, RZ, R7, R18 ;  /* 0x00000007ff127219 */ /* 0x000fe40000011612 */
[----:B------:R-:W-:Y:S01]  /*1250*/  SEL R5, R15, R5, !P1 ;  /* 0x000000050f057207 */ /* 0x000fe20004800000 */
[----:B--2---:R-:W-:Y:S01]  /*1260*/  IMAD.HI.U32 R17, R13, R2, RZ ;  /* 0x000000020d117227 */ /* 0x004fe200078e00ff */
[----:B------:R-:W-:-:S03]  /*1270*/  SEL R18, R9, R18, !P2 ;  /* 0x0000001209127207 */ /* 0x000fc60005000000 */
[----:B------:R-:W-:Y:S01]  /*1280*/  IMAD.HI.U32 R6, R16, R2, RZ ;  /* 0x0000000210067227 */ /* 0x000fe200078e00ff */
[----:B------:R-:W-:-:S04]  /*1290*/  @P0 SHF.R.U32.HI R13, RZ, R3, R17 ;  /* 0x00000003ff0d0219 */ /* 0x000fc80000011611 */
[----:B------:R-:W-:Y:S01]  /*12a0*/  @P0 SHF.R.U32.HI R16, RZ, R3, R6 ;  /* 0x00000003ff100219 */ /* 0x000fe20000011606 */
[----:B------:R-:W-:-:S04]  /*12b0*/  IMAD R13, R13, R11, RZ ;  /* 0x0000000b0d0d7224 */ /* 0x000fc800078e02ff */
[----:B------:R-:W-:Y:S01]  /*12c0*/  IMAD R6, R16, R11, RZ ;  /* 0x0000000b10067224 */ /* 0x000fe200078e02ff */
[----:B------:R-:W-:-:S04]  /*12d0*/  ISETP.GE.AND P1, PT, R5, R13, PT ;  /* 0x0000000d0500720c */ /* 0x000fc80003f26270 */
[----:B------:R-:W-:Y:S01]  /*12e0*/  ISETP.GE.OR P1, PT, R18, R6, P1 ;  /* 0x000000061200720c */ /* 0x000fe20000f26670 */
[----:B------:R-:W-:-:S05]  /*12f0*/  IMAD.HI.U32 R6, R5, R2, RZ ;  /* 0x0000000205067227 */ /* 0x000fca00078e00ff */
[----:B------:R-:W-:-:S04]  /*1300*/  SHF.R.U32.HI R6, RZ, R3, R6 ;  /* 0x00000003ff067219 */ /* 0x000fc80000011606 */
[----:B------:R-:W-:-:S03]  /*1310*/  SEL R6, R5, R6, !P0 ;  /* 0x0000000605067207 */ /* 0x000fc60004000000 */
[----:B------:R-:W-:Y:S01]  /*1320*/  @!P1 IMAD.HI.U32 R7, R18, R2, RZ ;  /* 0x0000000212079227 */ /* 0x000fe200078e00ff */
[----:B------:R-:W-:-:S04]  /*1330*/  IADD3 R2, PT, PT, -R6, RZ, RZ ;  /* 0x000000ff06027210 */ /* 0x000fc80007ffe1ff */
[----:B------:R-:W-:Y:S01]  /*1340*/  @!P1 SHF.R.U32.HI R3, RZ, R3, R7 ;  /* 0x00000003ff039219 */ /* 0x000fe20000011607 */
[----:B------:R-:W-:Y:S01]  /*1350*/  IMAD R2, R11, R2, R5 ;  /* 0x000000020b027224 */ /* 0x000fe200078e0205 */
[----:B------:R-:W-:Y:S02]  /*1360*/  IADD3 R7, PT, PT, -R5, RZ, RZ ;  /* 0x000000ff05077210 */ /* 0x000fe40007ffe1ff */
[----:B------:R-:W-:-:S03]  /*1370*/  @!P1 SEL R3, R18, R3, !P0 ;  /* 0x0000000312039207 */ /* 0x000fc60004000000 */
[----:B------:R-:W-:Y:S02]  /*1380*/  IMAD R7, R4, R7, R15 ;  /* 0x0000000704077224 */ /* 0x000fe400078e020f */
[--C-:B------:R-:W-:Y:S02]  /*1390*/  @!P1 IMAD.IADD R6, R6, 0x1, -R3.reuse ;  /* 0x0000000106069824 */ /* 0x100fe400078e0a03 */
[----:B------:R-:W-:Y:S01]  /*13a0*/  @!P1 IMAD R3, R2, R16, R3 ;  /* 0x0000001002039224 */ /* 0x000fe200078e0203 */
[----:B------:R-:W-:Y:S01]  /*13b0*/  IADD3 R2, PT, PT, -R18, RZ, RZ ;  /* 0x000000ff12027210 */ /* 0x000fe20007ffe1ff */
[----:B------:R-:W-:Y:S02]  /*13c0*/  @!P1 IMAD R5, R6, R11, R18 ;  /* 0x0000000b06059224 */ /* 0x000fe400078e0212 */
[----:B------:R-:W-:Y:S02]  /*13d0*/  @!P1 IMAD.MOV.U32 R18, RZ, RZ, R3 ;  /* 0x000000ffff129224 */ /* 0x000fe400078e0003 */
[----:B------:R-:W-:-:S02]  /*13e0*/  IMAD R2, R14, R2, R9 ;  /* 0x000000020e027224 */ /* 0x000fc400078e0209 */
[----:B------:R-:W-:Y:S02]  /*13f0*/  IMAD R15, R5, R4, R7 ;  /* 0x00000004050f7224 */ /* 0x000fe400078e0207 */
[----:B------:R-:W-:Y:S02]  /*1400*/  IMAD R14, R18, R14, R2 ;  /* 0x0000000e120e7224 */ /* 0x000fe400078e0202 */
.L_x_18:
[----:B------:R-:W-:Y:S05]  /*1410*/  BRA.U UP3, `(.L_x_19) ;  /* 0x0000000103407547 */ /* 0x000fea000b800000 */
[----:B------:R-:W1:Y:S08]  /*1420*/  LDC.64 R4, c[0x0][0xb10] ;  /* 0x0002c400ff047b82 */ /* 0x000e700000000a00 */
[----:B------:R-:W2:Y:S08]  /*1430*/  LDC.64 R2, c[0x0][0xb18] ;  /* 0x0002c600ff027b82 */ /* 0x000eb00000000a00 */
[----:B------:R-:W3:Y:S08]  /*1440*/  LDC R6, c[0x0][0xb20] ;  /* 0x0002c800ff067b82 */ /* 0x000ef00000000800 */
[----:B------:R-:W4:Y:S01]  /*1450*/  LDC R7, c[0x0][0xb0c] ;  /* 0x0002c300ff077b82 */ /* 0x000f220000000800 */
[----:B-1----:R-:W-:-:S05]  /*1460*/  IMAD.HI.U32 R4, R14, R4, RZ ;  /* 0x000000040e047227 */ /* 0x002fca00078e00ff */
[----:B------:R-:W-:Y:S01]  /*1470*/  SHF.R.U32.HI R4, RZ, R5, R4 ;  /* 0x00000005ff047219 */ /* 0x000fe20000011604 */
[----:B--2---:R-:W-:Y:S01]  /*1480*/  IMAD.HI.U32 R3, R15, R3, RZ ;  /* 0x000000030f037227 */ /* 0x004fe200078e00ff */
[----:B------:R-:W-:-:S04]  /*1490*/  ISETP.NE.AND P0, PT, R2, 0x1, PT ;  /* 0x000000010200780c */ /* 0x000fc80003f05270 */
[----:B---3--:R-:W-:-:S04]  /*14a0*/  SHF.R.U32.HI R3, RZ, R6, R3 ;  /* 0x00000006ff037219 */ /* 0x008fc80000011603 */
[----:B------:R-:W-:Y:S02]  /*14b0*/  SEL R3, R15, R3, !P0 ;  /* 0x000000030f037207 */ /* 0x000fe40004000000 */
[----:B----4-:R-:W-:-:S04]  /*14c0*/  ISETP.NE.AND P1, PT, R7, 0x1, PT ;  /* 0x000000010700780c */ /* 0x010fc80003f25270 */
[----:B------:R-:W-:-:S05]  /*14d0*/  SEL R5, R14, R4, !P1 ;  /* 0x000000040e057207 */ /* 0x000fca0004800000 */
[----:B------:R-:W-:Y:S02]  /*14e0*/  IMAD.IADD R4, R3, 0x1, -R5 ;  /* 0x0000000103047824 */ /* 0x000fe400078e0a05 */
[----:B------:R-:W-:Y:S02]  /*14f0*/  IMAD.IADD R3, R5, 0x1, -R3 ;  /* 0x0000000105037824 */ /* 0x000fe400078e0a03 */
[----:B------:R-:W-:Y:S02]  /*1500*/  IMAD R14, R4, R7, R14 ;  /* 0x00000007040e7224 */ /* 0x000fe400078e020e */
[----:B------:R-:W-:Y:S02]  /*1510*/  IMAD R15, R3, R2, R15 ;  /* 0x00000002030f7224 */ /* 0x000fe400078e020f */
.L_x_19:
[----:B------:R-:W-:Y:S05]  /*1520*/  BRA.U !UP1, `(.L_x_20) ;  /* 0x00000001090c7547 */ /* 0x000fea000b800000 */
[----:B------:R-:W-:Y:S01]  /*1530*/  UCGABAR_WAIT ;  /* 0x0000000000007dc7 */ /* 0x000fe20008000000 */
[----:B------:R-:W-:Y:S01]  /*1540*/  CCTL.IVALL ;  /* 0x00000000ff00798f */ /* 0x000fe20002000000 */
[----:B------:R-:W-:Y:S05]  /*1550*/  BRA `(.L_x_21) ;  /* 0x0000000000047947 */ /* 0x000fea0003800000 */
.L_x_20:
[----:B------:R-:W-:Y:S06]  /*1560*/  BAR.SYNC.DEFER_BLOCKING 0x0 ;  /* 0x0000000000007b1d */ /* 0x000fec0000010000 */
.L_x_21:
[----:B------:R-:W-:Y:S05]  /*1570*/  BRA.U UP2, `(.L_x_22) ;  /* 0x0000001102d87547 */ /* 0x000fea000b800000 */
[----:B------:R-:W1:Y:S01]  /*1580*/  LDCU UR15, c[0x0][0x38c] ;  /* 0x00007180ff0f77ac */ /* 0x000e620008000800 */
[----:B------:R-:W2:Y:S01]  /*1590*/  LDC R8, c[0x0][0x370] ;  /* 0x0000dc00ff087b82 */ /* 0x000ea20000000800 */
[C---:B------:R-:W-:Y:S01]  /*15a0*/  IMAD.SHL.U32 R19, R9.reuse, 0x20, RZ ;  /* 0x0000002009137824 */ /* 0x040fe200078e00ff */
[----:B------:R-:W-:Y:S01]  /*15b0*/  PLOP3.LUT P1, PT, PT, PT, UP5, 0x80, 0x8 ;  /* 0x000000000008781c */ /* 0x000fe20003f2f058 */
[----:B------:R-:W-:Y:S01]  /*15c0*/  UISETP.NE.AND UP1, UPT, UR10, URZ, UPT ;  /* 0x000000ff0a00728c */ /* 0x000fe2000bf25270 */
[----:B------:R-:W-:Y:S01]  /*15d0*/  ISETP.NE.AND P4, PT, R10, RZ, P5 ;  /* 0x000000ff0a00720c */ /* 0x000fe20002f85270 */
[----:B------:R-:W-:Y:S01]  /*15e0*/  IMAD.SHL.U32 R18, R9, 0x80, RZ ;  /* 0x0000008009127824 */ /* 0x000fe200078e00ff */
[----:B------:R-:W-:Y:S01]  /*15f0*/  PLOP3.LUT P1, PT, P1, PT, PT, 0x8, 0x80 ;  /* 0x000000000080781c */ /* 0x000fe20000f2e170 */
[----:B------:R-:W-:Y:S01]  /*1600*/  IMAD.MOV.U32 R17, RZ, RZ, 0x1 ;  /* 0x00000001ff117424 */ /* 0x000fe200078e00ff */
[----:B------:R-:W3:Y:S01]  /*1610*/  LDC R0, c[0x0][0x374] ;  /* 0x0000dd00ff007b82 */ /* 0x000ee20000000800 */
[----:B------:R-:W-:Y:S01]  /*1620*/  IMAD.MOV.U32 R16, RZ, RZ, RZ ;  /* 0x000000ffff107224 */ /* 0x000fe200078e00ff */
[----:B------:R-:W-:Y:S01]  /*1630*/  CS2R R12, SRZ ;  /* 0x00000000000c7805 */ /* 0x000fe2000001ff00 */
[----:B------:R-:W-:Y:S01]  /*1640*/  IMAD.MOV.U32 R11, RZ, RZ, 0x1 ;  /* 0x00000001ff0b7424 */ /* 0x000fe200078e00ff */
[----:B------:R-:W-:Y:S01]  /*1650*/  LOP3.LUT R19, R19, 0x20, RZ, 0xc0, !PT ;  /* 0x0000002013137812 */ /* 0x000fe200078ec0ff */
[----:B------:R-:W4:Y:S01]  /*1660*/  LDCU.64 UR24, c[0x0][0x348] ;  /* 0x00006900ff1877ac */ /* 0x000f220008000a00 */
[----:B-1----:R-:W-:-:S02]  /*1670*/  UIADD3 UR4, UPT, UPT, UR15, 0x3f, URZ ;  /* 0x0000003f0f047890 */ /* 0x002fc4000fffe0ff */
[----:B------:R-:W-:Y:S02]  /*1680*/  USEL UR7, UR7, 0x2, UP1 ;  /* 0x0000000207077887 */ /* 0x000fe40008800000 */
[----:B------:R-:W-:Y:S01]  /*1690*/  USHF.R.S32.HI UR22, URZ, 0x1f, UR4 ;  /* 0x0000001fff167899 */ /* 0x000fe20008011404 */
[----:B------:R-:W-:-:S03]  /*16a0*/  UMOV UR13, URZ ;  /* 0x000000ff000d7c82 */ /* 0x000fc60008000000 */
[----:B------:R-:W-:Y:S02]  /*16b0*/  ULEA.HI UR22, UR22, UR4, URZ, 0x6 ;  /* 0x0000000416167291 */ /* 0x000fe4000f8f30ff */
[----:B------:R-:W-:Y:S02]  /*16c0*/  UIADD3 UR4, UPT, UPT, UR15, -0x1, URZ ;  /* 0xffffffff0f047890 */ /* 0x000fe4000fffe0ff */
[----:B------:R-:W-:Y:S02]  /*16d0*/  USHF.R.S32.HI UR22, URZ, 0x6, UR22 ;  /* 0x00000006ff167899 */ /* 0x000fe40008011416 */
[----:B------:R-:W-:Y:S02]  /*16e0*/  UISETP.GE.U32.AND UP2, UPT, UR4, -0x7f, UPT ;  /* 0xffffff810400788c */ /* 0x000fe4000bf46070 */
[----:B------:R-:W-:Y:S02]  /*16f0*/  UISETP.LT.U32.AND UP0, UPT, UR22, 0x5, UPT ;  /* 0x000000051600788c */ /* 0x000fe4000bf01070 */
[----:B------:R-:W-:-:S02]  /*1700*/  UIADD3 UR15, UPT, UPT, UR15, 0x7e, URZ ;  /* 0x0000007e0f0f7890 */ /* 0x000fc4000fffe0ff */
[----:B------:R-:W-:-:S04]  /*1710*/  USEL UR21, UR22, 0x5, UP0 ;  /* 0x0000000516157887 */ /* 0x000fc80008000000 */
[----:B------:R-:W-:Y:S02]  /*1720*/  UIADD3 UR6, UPT, UPT, UR21, -0x1, URZ ;  /* 0xffffffff15067890 */ /* 0x000fe4000fffe0ff */
[----:B------:R-:W-:Y:S02]  /*1730*/  @UP2 UIADD3 UR6, UPT, UPT, UR21, URZ, URZ ;  /* 0x000000ff15062290 */ /* 0x000fe4000fffe0ff */
[----:B------:R-:W-:Y:S02]  /*1740*/  UIADD3 UR14, UPT, UPT, UR22, -UR21, URZ ;  /* 0x80000015160e7290 */ /* 0x000fe4000fffe0ff */
[----:B------:R-:W-:Y:S02]  /*1750*/  UIADD3 UR5, UPT, UPT, UR6, 0x1, URZ ;  /* 0x0000000106057890 */ /* 0x000fe4000fffe0ff */
[----:B--2-4-:R-:W-:-:S12]  /*1760*/  UIADD3 UR6, UPT, UPT, -UR6, URZ, URZ ;  /* 0x000000ff06067290 */ /* 0x014fd8000fffe1ff */
.L_x_42:
[----:B------:R-:W-:Y:S01]  /*1770*/  UISETP.NE.AND UP0, UPT, UR37, URZ, UPT ;  /* 0x000000ff2500728c */ /* 0x000fe2000bf05270 */
[----:B------:R-:W1:Y:S08]  /*1780*/  S2UR UR37, SR_CgaCtaId ;  /* 0x00000000002579c3 */ /* 0x000e700000008800 */
[----:B------:R-:W-:Y:S05]  /*1790*/  BRA.U UP0, `(.L_x_23) ;  /* 0x0000000100347547 */ /* 0x000fea000b800000 */
[----:B------:R-:W2:Y:S01]  /*17a0*/  S2R R2, SR_CgaCtaId ;  /* 0x0000000000027919 */ /* 0x000ea20000008800 */
[----:B------:R-:W-:-:S04]  /*17b0*/  MOV R3, 0x400 ;  /* 0x0000040000037802 */ /* 0x000fc80000000f00 */
[----:B--2---:R-:W-:Y:S02]  /*17c0*/  LEA R2, R2, R3, 0x18 ;  /* 0x0000000302027211 */ /* 0x004fe400078ec0ff */
[----:B------:R-:W-:-:S03]  /*17d0*/  SHF.L.U32 R3, R11, 0x1f, RZ ;  /* 0x0000001f0b037819 */ /* 0x000fc600000006ff */
[----:B------:R-:W-:-:S04]  /*17e0*/  IMAD R2, R12, 0x8, R2 ;  /* 0x000000080c027824 */ /* 0x000fc800078e0202 */
[----:B------:R-:W2:Y:S02]  /*17f0*/  SYNCS.PHASECHK.TRANS64.TRYWAIT P0, [R2+URZ+0x100], R3 ;  /* 0x00010003020075a7 */ /* 0x000ea400080011ff */
[----:B--2---:R-:W-:Y:S05]  /*1800*/  @!P0 BRA `(.L_x_24) ;  /* 0x0000006400308947 */ /* 0x004fea0003800000 */
.L_x_134:
[----:B------:R-:W-:Y:S01]  /*1810*/  VIADD R12, R12, 0x1 ;  /* 0x000000010c0c7836 */ /* 0x000fe20000000000 */
[----:B------:R2:W-:Y:S04]  /*1820*/  SYNCS.ARRIVE.TRANS64.A1T0 RZ, [R2+URZ+0xf0], RZ ;  /* 0x0000f0ff02ff79a7 */ /* 0x0005e800081000ff */
[----:B------:R-:W-:-:S04]  /*1830*/  ISETP.NE.AND P0, PT, R12, 0x2, PT ;  /* 0x000000020c00780c */ /* 0x000fc80003f05270 */
[----:B------:R-:W-:Y:S02]  /*1840*/  SEL R12, R12, RZ, P0 ;  /* 0x000000ff0c0c7207 */ /* 0x000fe40000000000 */
[----:B--2---:R-:W-:-:S04]  /*1850*/  SEL R2, RZ, 0x1, P0 ;  /* 0x00000001ff027807 */ /* 0x004fc80000000000 */
[----:B------:R-:W-:-:S07]  /*1860*/  LOP3.LUT R11, R11, R2, RZ, 0x3c, !PT ;  /* 0x000000020b0b7212 */ /* 0x000fce00078e3cff */
.L_x_23:
[----:B------:R-:W-:Y:S01]  /*1870*/  UMOV UR4, 0x400 ;  /* 0x0000040000047882 */ /* 0x000fe20000000000 */
[----:B------:R-:W-:Y:S01]  /*1880*/  SHF.L.U32 R2, R17, 0x1f, RZ ;  /* 0x0000001f11027819 */ /* 0x000fe200000006ff */
[----:B-1----:R-:W-:Y:S01]  /*1890*/  ULEA UR4, UR37, UR4, 0x18 ;  /* 0x0000000425047291 */ /* 0x002fe2000f8ec0ff */
[----:B------:R-:W-:Y:S01]  /*18a0*/  R2UR UR35, R18 ;  /* 0x00000000122372ca */ /* 0x000fe200000e0000 */
[----:B------:R-:W-:Y:S01]  /*18b0*/  UISETP.GE.U32.AND UP0, UPT, UR15, 0x7f, UPT ;  /* 0x0000007f0f00788c */ /* 0x000fe2000bf06070 */
[----:B------:R-:W-:Y:S01]  /*18c0*/  R2UR UR11, R19 ;  /* 0x00000000130b72ca */ /* 0x000fe200000e0000 */
[----:B------:R-:W-:Y:S01]  /*18d0*/  ULEA UR8, UR13, UR4, 0x3 ;  /* 0x000000040d087291 */ /* 0x000fe2000f8e18ff */
[----:B------:R-:W-:-:S08]  /*18e0*/  UMOV UR23, URZ ;  /* 0x000000ff00177c82 */ /* 0x000fd00008000000 */
[----:B------:R1:W2:Y:S01]  /*18f0*/  SYNCS.PHASECHK.TRANS64.TRYWAIT P0, [UR8+0x28], R2 ;  /* 0x00002802ff0075a7 */ /* 0x0002a20008001108 */
[----:B------:R-:W-:-:S13]  /*1900*/  R2UR UR8, R15 ;  /* 0x000000000f0872ca */ /* 0x000fda00000e0000 */
[----:B------:R-:W-:Y:S01]  /*1910*/  ULEA UR11, UR8, UR11, 0x6 ;  /* 0x0000000b080b7291 */ /* 0x000fe2000f8e30ff */
[----:B-1----:R-:W-:-:S05]  /*1920*/  LEA.HI R2, R14, R14, RZ, 0x1 ;  /* 0x0000000e0e027211 */ /* 0x002fca00078f08ff */
[----:B------:R-:W-:-:S05]  /*1930*/  IMAD.SHL.U32 R2, R2, 0x80, RZ ;  /* 0x0000008002027824 */ /* 0x000fca00078e00ff */
[----:B------:R-:W-:-:S04]  /*1940*/  LOP3.LUT R2, R2, 0xffffff00, RZ, 0xc0, !PT ;  /* 0xffffff0002027812 */ /* 0x000fc800078ec0ff */
[----:B------:R-:W-:-:S13]  /*1950*/  R2UR UR9, R2 ;  /* 0x00000000020972ca */ /* 0x000fda00000e0000 */
[----:B------:R-:W-:Y:S01]  /*1960*/  ULOP3.LUT UR35, UR9, 0x80, UR35, 0xf8, !UPT ;  /* 0x0000008009237892 */ /* 0x000fe2000f8ef823 */
[----:B------:R-:W-:Y:S11]  /*1970*/  BRA.U !UP0, `(.L_x_25) ;  /* 0x0000000108c07547 */ /* 0x000ff6000b800000 */
[----:B------:R-:W-:Y:S01]  /*1980*/  UMOV UR16, UR6 ;  /* 0x0000000600107c82 */ /* 0x000fe20008000000 */
[----:B------:R-:W-:Y:S01]  /*1990*/  UMOV UR17, UR13 ;  /* 0x0000000d00117c82 */ /* 0x000fe20008000000 */
[----:B------:R-:W-:-:S05]  /*19a0*/  UMOV UR34, URZ ;  /* 0x000000ff00227c82 */ /* 0x000fca0008000000 */
.L_x_31:
[----:B------:R-:W-:Y:S01]  /*19b0*/  ULEA UR33, UR17, UR4, 0x3 ;  /* 0x0000000411217291 */ /* 0x000fe2000f8e18ff */
[----:B------:R-:W-:Y:S01]  /*19c0*/  @P5 MOV R3, 0xa000 ;  /* 0x0000a00000035802 */ /* 0x000fe20000000f00 */
[----:B-12-4-:R-:W-:Y:S10]  /*19d0*/  @P0 BRA `(.L_x_26) ;  /* 0x00000000000c0947 */ /* 0x016ff40003800000 */
[----:B------:R-:W-:-:S04]  /*19e0*/  SHF.L.U32 R4, R17, 0x1f, RZ ;  /* 0x0000001f11047819 */ /* 0x000fc800000006ff */
[----:B------:R-:W1:Y:S02]  /*19f0*/  SYNCS.PHASECHK.TRANS64.TRYWAIT P0, [UR33+0x28], R4 ;  /* 0x00002804ff0075a7 */ /* 0x000e640008001121 */
[----:B-1----:R-:W-:Y:S05]  /*1a00*/  @!P0 BRA `(.L_x_27) ;  /* 0x0000006000c48947 */ /* 0x002fea0003800000 */
.L_x_26:
[----:B------:R2:W-:Y:S01]  /*1a10*/  @P5 SYNCS.ARRIVE.TRANS64 RZ, [UR33], R3 ;  /* 0x00000003ffff59a7 */ /* 0x0005e20008000021 */
[----:B------:R-:W-:Y:S02]  /*1a20*/  ULOP3.LUT UR8, UR7, 0x2, URZ, 0xfc, !UPT ;  /* 0x0000000207087892 */ /* 0x000fe4000f8efcff */
[----:B------:R-:W-:Y:S02]  /*1a30*/  UIADD3 UR16, UPT, UPT, UR16, 0x1, URZ ;  /* 0x0000000110107890 */ /* 0x000fe4000fffe0ff */
[----:B------:R-:W-:Y:S02]  /*1a40*/  UISETP.NE.AND UP0, UPT, UR8, 0x2, UPT ;  /* 0x000000020800788c */ /* 0x000fe4000bf05270 */
[----:B------:R-:W-:-:S07]  /*1a50*/  UISETP.NE.AND UP2, UPT, UR16, 0x1, UPT ;  /* 0x000000011000788c */ /* 0x000fce000bf45270 */
[----:B------:R-:W-:Y:S05]  /*1a60*/  BRA.U UP0, `(.L_x_28) ;  /* 0x0000000100047547 */ /* 0x000fea000b800000 */
[----:B------:R-:W-:Y:S05]  /*1a70*/  BPT.TRAP 0x1 ;  /* 0x000000040000795c */ /* 0x000fea0000300000 */
.L_x_28:
[----:B------:R-:W-:Y:S04]  /*1a80*/  BSSY.RECONVERGENT B0, `(.L_x_29) ;  /* 0x0000003000007945 */ /* 0x000fe80003800200 */
[----:B------:R-:W-:Y:S05]  /*1a90*/  @!P4 BRA `(.L_x_30) ;  /* 0x000000000004c947 */ /* 0x000fea0003800000 */
[----:B------:R-:W-:Y:S05]  /*1aa0*/  BPT.TRAP 0x1 ;  /* 0x000000040000795c */ /* 0x000fea0000300000 */
.L_x_30:
[----:B------:R-:W-:Y:S05]  /*1ab0*/  BSYNC.RECONVERGENT B0 ;  /* 0x0000000000007941 */ /* 0x000fea0003800200 */
.L_x_29:
[----:B------:R-:W-:Y:S02]  /*1ac0*/  UIADD3 UR13, UPT, UPT, UR17, 0x1, URZ ;  /* 0x00000001110d7890 */ /* 0x000fe4000fffe0ff */
[----:B------:R-:W-:Y:S02]  /*1ad0*/  ULEA UR32, UR17, UR4, 0xe ;  /* 0x0000000411207291 */ /* 0x000fe4000f8e70ff */
[----:B------:R-:W-:Y:S02]  /*1ae0*/  UISETP.NE.AND UP0, UPT, UR13, 0x5, UPT ;  /* 0x000000050d00788c */ /* 0x000fe4000bf05270 */
[----:B------:R-:W-:Y:S02]  /*1af0*/  UIADD3 UR28, UP1, UPT, UR24, 0x80, URZ ;  /* 0x00000080181c7890 */ /* 0x000fe4000ff3e0ff */
[----:B------:R-:W-:Y:S02]  /*1b00*/  USEL UR9, URZ, 0x1, UP0 ;  /* 0x00000001ff097887 */ /* 0x000fe40008000000 */
[----:B------:R-:W-:-:S02]  /*1b10*/  USEL UR13, UR13, URZ, UP0 ;  /* 0x000000ff0d0d7287 */ /* 0x000fc40008000000 */
[----:B------:R-:W-:Y:S02]  /*1b20*/  UIADD3 UR26, UP0, UPT, UR24, 0x180, URZ ;  /* 0x00000180181a7890 */ /* 0x000fe4000ff1e0ff */
[----:B------:R-:W-:Y:S01]  /*1b30*/  ULEA UR8, UR13, UR4, 0x3 ;  /* 0x000000040d087291 */ /* 0x000fe2000f8e18ff */
[----:B------:R-:W-:Y:S01]  /*1b40*/  LOP3.LUT R17, R17, UR9, RZ, 0x3c, !PT ;  /* 0x0000000911117c12 */ /* 0x000fe2000f8e3cff */
[----:B------:R-:W-:Y:S02]  /*1b50*/  ULOP3.LUT UR33, UR33, 0xfefffff8, URZ, 0xc0, !UPT ;  /* 0xfefffff821217892 */ /* 0x000fe4000f8ec0ff */
[----:B------:R-:W-:Y:S01]  /*1b60*/  UIADD3.X UR29, UPT, UPT, URZ, UR25, URZ, UP1, !UPT ;  /* 0x00000019ff1d7290 */ /* 0x000fe20008ffe4ff */
[----:B-1----:R-:W-:Y:S01]  /*1b70*/  SHF.L.U32 R2, R17, 0x1f, RZ ;  /* 0x0000001f11027819 */ /* 0x002fe200000006ff */
[----:B------:R-:W-:Y:S02]  /*1b80*/  UIADD3 UR32, UPT, UPT, UR32, 0x6400, URZ ;  /* 0x0000640020207890 */ /* 0x000fe4000fffe0ff */
[----:B------:R-:W-:Y:S01]  /*1b90*/  UIADD3.X UR27, UPT, UPT, URZ, UR25, URZ, UP0, !UPT ;  /* 0x00000019ff1b7290 */ /* 0x000fe200087fe4ff */
[----:B------:R1:W4:Y:S01]  /*1ba0*/  SYNCS.PHASECHK.TRANS64.TRYWAIT P0, [UR8+0x28], R2 ;  /* 0x00002802ff0075a7 */ /* 0x0003220008001108 */
[----:B------:R-:W-:Y:S01]  /*1bb0*/  ULEA UR8, UR17, UR4, 0xc ;  /* 0x0000000411087291 */ /* 0x000fe2000f8e60ff */
[----:B------:R-:W-:Y:S01]  /*1bc0*/  UMOV UR18, 0x0 ;  /* 0x0000000000127882 */ /* 0x000fe20000000000 */
[----:B------:R-:W-:-:S02]  /*1bd0*/  UMOV UR19, 0x10000000 ;  /* 0x1000000000137882 */ /* 0x000fc40000000000 */
[----:B------:R-:W-:Y:S01]  /*1be0*/  UIADD3 UR8, UPT, UPT, UR8, 0x1a400, URZ ;  /* 0x0001a40008087890 */ /* 0x000fe2000fffe0ff */
[----:B------:R2:W-:Y:S01]  /*1bf0*/  UTMALDG.3D.2CTA [UR32], [UR28], desc[UR18] ;  /* 0x000012201c0075b4 */ /* 0x0005e20008211000 */
[----:B------:R-:W-:Y:S01]  /*1c00*/  UMOV UR10, UR34 ;  /* 0x00000022000a7c82 */ /* 0x000fe20008000000 */
[----:B------:R-:W-:Y:S01]  /*1c10*/  UMOV UR12, UR36 ;  /* 0x00000024000c7c82 */ /* 0x000fe20008000000 */
[----:B------:R-:W-:Y:S01]  /*1c20*/  UMOV UR9, UR33 ;  /* 0x0000002100097c82 */ /* 0x000fe20008000000 */
[----:B------:R-:W-:Y:S01]  /*1c30*/  UMOV UR23, UR5 ;  /* 0x0000000500177c82 */ /* 0x000fe20008000000 */
[----:B------:R-:W-:-:S03]  /*1c40*/  UMOV UR17, UR13 ;  /* 0x0000000d00117c82 */ /* 0x000fc60008000000 */
[----:B------:R1:W-:Y:S01]  /*1c50*/  UTMALDG.3D.2CTA [UR8], [UR26], desc[UR18] ;  /* 0x000012081a0075b4 */ /* 0x0003e20008211000 */
[----:B--2---:R-:W-:Y:S01]  /*1c60*/  UIADD3 UR34, UPT, UPT, UR34, 0x40, URZ ;  /* 0x0000004022227890 */ /* 0x004fe2000fffe0ff */
[----:B------:R-:W-:Y:S11]  /*1c70*/  BRA.U UP2, `(.L_x_31) ;  /* 0xfffffffd024c7547 */ /* 0x000ff6000b83ffff */
.L_x_25:
[----:B-1----:R-:W-:Y:S01]  /*1c80*/  ULEA UR8, UR13, UR4, 0x3 ;  /* 0x000000040d087291 */ /* 0x002fe2000f8e18ff */
[----:B------:R-:W-:Y:S01]  /*1c90*/  SHF.L.U32 R2, R17, 0x1f, RZ ;  /* 0x0000001f11027819 */ /* 0x000fe200000006ff */
[----:B------:R-:W-:Y:S01]  /*1ca0*/  @!P1 SYNCS.ARRIVE.TRANS64.A1T0 RZ, [UR4+0x88], RZ ;  /* 0x000088ffffff99a7 */ /* 0x000fe20008100004 */
[----:B------:R-:W-:-:S06]  /*1cb0*/  UISETP.GT.AND UP0, UPT, UR22, UR21, UPT ;  /* 0x000000151600728c */ /* 0x000fcc000bf04270 */
[----:B--2-4-:R1:W2:Y:S03]  /*1cc0*/  SYNCS.PHASECHK.TRANS64.TRYWAIT P0, [UR8+0x28], R2 ;  /* 0x00002802ff0075a7 */ /* 0x0142a60008001108 */
[----:B------:R-:W-:Y:S05]  /*1cd0*/  BRA.U !UP0, `(.L_x_32) ;  /* 0x0000000108c07547 */ /* 0x000fea000b800000 */
[----:B------:R-:W-:Y:S01]  /*1ce0*/  UIADD3 UR26, UPT, UPT, UR14, UR23, URZ ;  /* 0x000000170e1a7290 */ /* 0x000fe2000fffe0ff */
[----:B------:R-:W-:-:S11]  /*1cf0*/  UMOV UR27, UR13 ;  /* 0x0000000d001b7c82 */ /* 0x000fd60008000000 */
.L_x_38:
[----:B------:R-:W-:Y:S01]  /*1d00*/  ULEA UR17, UR27, UR4, 0x3 ;  /* 0x000000041b117291 */ /* 0x000fe2000f8e18ff */
[----:B--2---:R-:W-:Y:S01]  /*1d10*/  @P5 MOV R3, 0xa000 ;  /* 0x0000a00000035802 */ /* 0x004fe20000000f00 */
[----:B-12---:R-:W-:Y:S10]  /*1d20*/  @P0 BRA `(.L_x_33) ;  /* 0x00000000000c0947 */ /* 0x006ff40003800000 */
[----:B------:R-:W-:-:S04]  /*1d30*/  SHF.L.U32 R4, R17, 0x1f, RZ ;  /* 0x0000001f11047819 */ /* 0x000fc800000006ff */
[----:B------:R-:W2:Y:S02]  /*1d40*/  SYNCS.PHASECHK.TRANS64.TRYWAIT P0, [UR17+0x28], R4 ;  /* 0x00002804ff0075a7 */ /* 0x000ea40008001111 */
[----:B--2---:R-:W-:Y:S05]  /*1d50*/  @!P0 BRA `(.L_x_34) ;  /* 0x0000006000088947 */ /* 0x004fea0003800000 */
.L_x_33:
[----:B------:R2:W-:Y:S01]  /*1d60*/  @P5 SYNCS.ARRIVE.TRANS64 RZ, [UR17], R3 ;  /* 0x00000003ffff59a7 */ /* 0x0005e20008000011 */
[----:B------:R-:W-:-:S04]  /*1d70*/  ULOP3.LUT UR8, UR7, 0x2, URZ, 0xfc, !UPT ;  /* 0x0000000207087892 */ /* 0x000fc8000f8efcff */
[----:B------:R-:W-:-:S09]  /*1d80*/  UISETP.NE.AND UP0, UPT, UR8, 0x2, UPT ;  /* 0x000000020800788c */ /* 0x000fd2000bf05270 */
[----:B------:R-:W-:Y:S05]  /*1d90*/  BRA.U UP0, `(.L_x_35) ;  /* 0x0000000100047547 */ /* 0x000fea000b800000 */
[----:B------:R-:W-:Y:S05]  /*1da0*/  BPT.TRAP 0x1 ;  /* 0x000000040000795c */ /* 0x000fea0000300000 */
.L_x_35:
[----:B------:R-:W-:Y:S04]  /*1db0*/  BSSY.RECONVERGENT B0, `(.L_x_36) ;  /* 0x0000003000007945 */ /* 0x000fe80003800200 */
[----:B------:R-:W-:Y:S05]  /*1dc0*/  @!P4 BRA `(.L_x_37) ;  /* 0x000000000004c947 */ /* 0x000fea0003800000 */
[----:B------:R-:W-:Y:S05]  /*1dd0*/  BPT.TRAP 0x1 ;  /* 0x000000040000795c */ /* 0x000fea0000300000 */
.L_x_37:
[----:B------:R-:W-:Y:S05]  /*1de0*/  BSYNC.RECONVERGENT B0 ;  /* 0x0000000000007941 */ /* 0x000fea0003800200 */
.L_x_36:
        /* <DEDUP_REMOVED lines=9> */
[----:B------:R-:W-:Y:S02]  /*1e80*/  USHF.L.U32 UR18, UR23, 0x6, URZ ;  /* 0x0000000617127899 */ /* 0x000fe400080006ff */
[----:B------:R-:W-:Y:S01]  /*1e90*/  ULOP3.LUT UR17, UR17, 0xfefffff8, URZ, 0xc0, !UPT ;  /* 0xfefffff811117892 */ /* 0x000fe2000f8ec0ff */
[----:B-1----:R-:W-:Y:S01]  /*1ea0*/  SHF.L.U32 R2, R17, 0x1f, RZ ;  /* 0x0000001f11027819 */ /* 0x002fe200000006ff */
[----:B------:R-:W-:Y:S02]  /*1eb0*/  UIADD3 UR16, UPT, UPT, UR16, 0x6400, URZ ;  /* 0x0000640010107890 */ /* 0x000fe4000fffe0ff */
[----:B------:R-:W-:Y:S01]  /*1ec0*/  UIADD3.X UR33, UPT, UPT, URZ, UR25, URZ, UP1, !UPT ;  /* 0x00000019ff217290 */ /* 0x000fe20008ffe4ff */
[----:B------:R4:W1:Y:S01]  /*1ed0*/  SYNCS.PHASECHK.TRANS64.TRYWAIT P0, [UR8+0x28], R2 ;  /* 0x00002802ff0075a7 */ /* 0x0008620008001108 */
[----:B------:R-:W-:-:S02]  /*1ee0*/  ULEA UR8, UR27, UR4, 0xc ;  /* 0x000000041b087291 */ /* 0x000fc4000f8e60ff */
[----:B------:R-:W-:Y:S02]  /*1ef0*/  UIADD3.X UR31, UPT, UPT, URZ, UR25, URZ, UP0, !UPT ;  /* 0x00000019ff1f7290 */ /* 0x000fe400087fe4ff */
[----:B------:R-:W-:Y:S01]  /*1f00*/  UIADD3 UR8, UPT, UPT, UR8, 0x1a400, URZ ;  /* 0x0001a40008087890 */ /* 0x000fe2000fffe0ff */
[----:B------:R-:W-:Y:S01]  /*1f10*/  UMOV UR28, 0x0 ;  /* 0x00000000001c7882 */ /* 0x000fe20000000000 */
[----:B------:R-:W-:Y:S01]  /*1f20*/  UMOV UR29, 0x10000000 ;  /* 0x10000000001d7882 */ /* 0x000fe20000000000 */
[----:B------:R-:W-:Y:S01]  /*1f30*/  UMOV UR19, UR35 ;  /* 0x0000002300137c82 */ /* 0x000fe20008000000 */
[----:B------:R-:W-:Y:S01]  /*1f40*/  UMOV UR20, UR36 ;  /* 0x0000002400147c82 */ /* 0x000fe20008000000 */
[----:B------:R-:W-:Y:S01]  /*1f50*/  UMOV UR12, UR36 ;  /* 0x00000024000c7c82 */ /* 0x000fe20008000000 */
[----:B------:R-:W-:Y:S01]  /*1f60*/  UMOV UR9, UR17 ;  /* 0x0000001100097c82 */ /* 0x000fe20008000000 */
[----:B------:R-:W-:Y:S01]  /*1f70*/  UMOV UR10, UR18 ;  /* 0x00000012000a7c82 */ /* 0x000fe20008000000 */
[----:B------:R4:W-:Y:S01]  /*1f80*/  UTMALDG.3D.2CTA [UR16], [UR32], desc[UR28] ;  /* 0x00001c10200075b4 */ /* 0x0009e20008211000 */
[----:B------:R-:W-:Y:S01]  /*1f90*/  UIADD3 UR23, UPT, UPT, UR23, 0x1, URZ ;  /* 0x0000000117177890 */ /* 0x000fe2000fffe0ff */
[----:B------:R-:W-:-:S03]  /*1fa0*/  UMOV UR27, UR13 ;  /* 0x0000000d001b7c82 */ /* 0x000fc60008000000 */
[----:B------:R-:W-:Y:S01]  /*1fb0*/  UISETP.NE.AND UP0, UPT, UR23, UR26, UPT ;  /* 0x0000001a1700728c */ /* 0x000fe2000bf05270 */
[----:B------:R4:W-:Y:S08]  /*1fc0*/  UTMALDG.3D.2CTA [UR8], [UR30], desc[UR28] ;  /* 0x00001c081e0075b4 */ /* 0x0009f00008211000 */
[----:B----4-:R-:W-:Y:S05]  /*1fd0*/  BRA.U UP0, `(.L_x_38) ;  /* 0xfffffffd00487547 */ /* 0x010fea000b83ffff */
.L_x_32:
[C---:B-1----:R-:W-:Y:S01]  /*1fe0*/  LEA R2, R16.reuse, UR4, 0x3 ;  /* 0x0000000410027c11 */ /* 0x042fe2000f8e18ff */
[----:B------:R-:W-:Y:S01]  /*1ff0*/  NOP ;  /* 0x0000000000007918 */ /* 0x000fe20000000000 */
[----:B--2---:R-:W-:Y:S02]  /*2000*/  SHF.L.U32 R3, R13, 0x1f, RZ ;  /* 0x0000001f0d037819 */ /* 0x004fe400000006ff */
[----:B------:R-:W-:Y:S02]  /*2010*/  LEA R4, R16, UR4, 0x4 ;  /* 0x0000000410047c11 */ /* 0x000fe4000f8e20ff */
[----:B------:R-:W1:Y:S02]  /*2020*/  SYNCS.PHASECHK.TRANS64.TRYWAIT P0, [R2+URZ+0x90], R3 ;  /* 0x00009003020075a7 */ /* 0x000e6400080011ff */
[----:B-1----:R-:W-:Y:S05]  /*2030*/  @!P0 BRA `(.L_x_39) ;  /* 0x0000005c00688947 */ /* 0x002fea0003800000 */
.L_x_137:
[----:B------:R-:W2:Y:S01]  /*2040*/  LDS.128 R4, [R4+0x120] ;  /* 0x0001200004047984 */ /* 0x000ea20000000c00 */
[----:B------:R-:W-:Y:S01]  /*2050*/  ISETP.GE.AND P0, PT, R40, 0x1, PT ;  /* 0x000000012800780c */ /* 0x000fe20003f06270 */
[----:B-1----:R-:W-:Y:S01]  /*2060*/  VIADD R2, R2, 0xa0 ;  /* 0x000000a002027836 */ /* 0x002fe20000000000 */
[----:B------:R-:W-:Y:S01]  /*2070*/  @!PT LDS RZ, [RZ] ;  /* 0x00000000fffff984 */ /* 0x000fe20000000800 */
[----:B------:R-:W-:Y:S01]  /*2080*/  @!PT LDS RZ, [RZ] ;  /* 0x00000000fffff984 */ /* 0x000fe20000000800 */
[----:B------:R-:W-:Y:S01]  /*2090*/  @!PT LDS RZ, [RZ] ;  /* 0x00000000fffff984 */ /* 0x000fe20000000800 */
[----:B------:R-:W-:Y:S01]  /*20a0*/  @!PT LDS RZ, [RZ] ;  /* 0x00000000fffff984 */ /* 0x000fe20000000800 */
[----:B------:R1:W-:Y:S06]  /*20b0*/  MEMBAR.ALL.CTA ;  /* 0x0000000000007992 */ /* 0x0003ec0000008000 */
[----:B-1----:R-:W1:Y:S01]  /*20c0*/  FENCE.VIEW.ASYNC.S ;  /* 0x00000000000073c6 */ /* 0x002e620000000000 */
[----:B------:R-:W-:-:S04]  /*20d0*/  PRMT R2, RZ, 0x654, R2 ;  /* 0x00000654ff027816 */ /* 0x000fc80000000002 */
[----:B-1----:R1:W-:Y:S01]  /*20e0*/  SYNCS.ARRIVE.TRANS64.RED.A1T0 RZ, [R2+URZ], RZ ;  /* 0x000000ff02ff79a7 */ /* 0x0023e200081004ff */
[----:B--2---:R-:W-:-:S13]  /*20f0*/  LOP3.LUT P2, RZ, R6, 0x1, RZ, 0xc0, !PT ;  /* 0x0000000106ff7812 */ /* 0x004fda000784c0ff */
[----:B------:R-:W-:Y:S01]  /*2100*/  @P2 SHF.R.U32.HI R3, RZ, 0x10, R5 ;  /* 0x00000010ff032819 */ /* 0x000fe20000011605 */
[----:B------:R-:W-:Y:S01]  /*2110*/  VOTEU.ANY UP0, P2 ;  /* 0x0000000000ff7886 */ /* 0x000fe20001000100 */
[----:B------:R-:W-:Y:S02]  /*2120*/  @P2 MOV R10, R4 ;  /* 0x00000004000a2202 */ /* 0x000fe40000000f00 */
[----:B------:R-:W-:Y:S02]  /*2130*/  @P2 R2UR.BROADCAST UR8, R3 ;  /* 0x00000000030822ca */ /* 0x000fe400008e0000 */
[----:B------:R-:W-:-:S11]  /*2140*/  @P2 LOP3.LUT R9, R5, 0xffff, RZ, 0xc0, !PT ;  /* 0x0000ffff05092812 */ /* 0x000fd600078ec0ff */
[----:B------:R-:W-:Y:S01]  /*2150*/  @UP0 UMOV UR36, UR8 ;  /* 0x0000000800240c82 */ /* 0x000fe20008000000 */
[----:B-1----:R-:W-:Y:S05]  /*2160*/  @!P0 BRA `(.L_x_40) ;  /* 0x0000000000b88947 */ /* 0x002fea0003800000 */
[----:B------:R-:W3:Y:S01]  /*2170*/  LDC.64 R4, c[0x0][0xb18] ;  /* 0x0002c600ff047b82 */ /* 0x000ee20000000a00 */
[----:B------:R-:W-:-:S07]  /*2180*/  ISETP.NE.AND P3, PT, R40, 0x1, PT ;  /* 0x000000012800780c */ /* 0x000fce0003f65270 */
[----:B------:R-:W1:Y:S08]  /*2190*/  LDC.64 R6, c[0x0][0xb10] ;  /* 0x0002c400ff067b82 */ /* 0x000e700000000a00 */
[----:B------:R-:W2:Y:S08]  /*21a0*/  LDC R14, c[0x0][0xb20] ;  /* 0x0002c800ff0e7b82 */ /* 0x000eb00000000800 */
[----:B------:R-:W4:Y:S01]  /*21b0*/  LDC R15, c[0x0][0xb0c] ;  /* 0x0002c300ff0f7b82 */ /* 0x000f220000000800 */
[----:B---3--:R-:W-:Y:S01]  /*21c0*/  IMAD.HI.U32 R21, R0, R5, RZ ;  /* 0x0000000500157227 */ /* 0x008fe200078e00ff */
[----:B------:R-:W-:-:S03]  /*21d0*/  ISETP.NE.AND P0, PT, R4, 0x1, PT ;  /* 0x000000010400780c */ /* 0x000fc60003f05270 */
[----:B------:R-:W-:-:S03]  /*21e0*/  IMAD.HI.U32 R5, R9, R5, RZ ;  /* 0x0000000509057227 */ /* 0x000fc600078e00ff */
[----:B------:R-:W3:Y:S01]  /*21f0*/  LDC.64 R2, c[0x0][0xb28] ;  /* 0x0002ca00ff027b82 */ /* 0x000ee20000000a00 */
[----:B-1----:R-:W-:-:S04]  /*2200*/  IMAD.HI.U32 R22, R8, R6, RZ ;  /* 0x0000000608167227 */ /* 0x002fc800078e00ff */
[----:B------:R-:W-:Y:S01]  /*2210*/  IMAD.HI.U32 R23, R10, R6, RZ ;  /* 0x000000060a177227 */ /* 0x000fe200078e00ff */
[----:B------:R-:W-:Y:S02]  /*2220*/  SHF.R.U32.HI R22, RZ, R7, R22 ;  /* 0x00000007ff167219 */ /* 0x000fe40000011616 */
[-C--:B--2---:R-:W-:Y:S02]  /*2230*/  SHF.R.U32.HI R21, RZ, R14.reuse, R21 ;  /* 0x0000000eff157219 */ /* 0x084fe40000011615 */
[----:B------:R-:W-:Y:S02]  /*2240*/  SHF.R.U32.HI R5, RZ, R14, R5 ;  /* 0x0000000eff057219 */ /* 0x000fe40000011605 */
[----:B------:R-:W-:Y:S02]  /*2250*/  SEL R21, R0, R21, !P0 ;  /* 0x0000001500157207 */ /* 0x000fe40004000000 */
[----:B------:R-:W-:Y:S02]  /*2260*/  SHF.R.U32.HI R23, RZ, R7, R23 ;  /* 0x00000007ff177219 */ /* 0x000fe40000011617 */
[----:B----4-:R-:W-:-:S02]  /*2270*/  ISETP.NE.AND P1, PT, R15, 0x1, PT ;  /* 0x000000010f00780c */ /* 0x010fc40003f25270 */
[----:B------:R-:W-:Y:S02]  /*2280*/  SEL R5, R9, R5, !P0 ;  /* 0x0000000509057207 */ /* 0x000fe40004000000 */
[----:B------:R-:W-:Y:S02]  /*2290*/  SEL R22, R8, R22, !P1 ;  /* 0x0000001608167207 */ /* 0x000fe40004800000 */
[----:B------:R-:W-:Y:S01]  /*22a0*/  SEL R23, R10, R23, !P1 ;  /* 0x000000170a177207 */ /* 0x000fe20004800000 */
[----:B---3--:R-:W-:-:S04]  /*22b0*/  IMAD.HI.U32 R20, R21, R2, RZ ;  /* 0x0000000215147227 */ /* 0x008fc800078e00ff */
        /* <DEDUP_REMOVED lines=10> */
[----:B------:R-:W-:-:S04]  /*2360*/  @!P0 IMAD.HI.U32 R7, R23, R2, RZ ;  /* 0x0000000217078227 */ /* 0x000fc800078e00ff */
[----:B------:R-:W-:Y:S01]  /*2370*/  IMAD.MOV R2, RZ, RZ, -R6 ;  /* 0x000000ffff027224 */ /* 0x000fe200078e0a06 */
[----:B------:R-:W-:Y:S02]  /*2380*/  @!P0 SHF.R.U32.HI R3, RZ, R3, R7 ;  /* 0x00000003ff038219 */ /* 0x000fe40000011607 */
[----:B------:R-:W-:Y:S01]  /*2390*/  IADD3 R7, PT, PT, -R5, RZ, RZ ;  /* 0x000000ff05077210 */ /* 0x000fe20007ffe1ff */
[----:B------:R-:W-:Y:S01]  /*23a0*/  IMAD R2, R40, R2, R5 ;  /* 0x0000000228027224 */ /* 0x000fe200078e0205 */
        /* <DEDUP_REMOVED lines=10> */
.L_x_40:
[----:B------:R-:W1:Y:S02]  /*2450*/  LDCU UR8, c[0x0][0xb30] ;  /* 0x00016600ff0877ac */ /* 0x000e640008000800 */
[----:B-1----:R-:W-:-:S09]  /*2460*/  UISETP.NE.AND UP0, UPT, UR8, 0x1, UPT ;  /* 0x000000010800788c */ /* 0x002fd2000bf05270 */
[----:B------:R-:W-:Y:S05]  /*2470*/  BRA.U UP0, `(.L_x_41) ;  /* 0x0000000100407547 */ /* 0x000fea000b800000 */
[----:B------:R-:W1:Y:S08]  /*2480*/  LDC.64 R4, c[0x0][0xb10] ;  /* 0x0002c400ff047b82 */ /* 0x000e700000000a00 */
[----:B------:R-:W2:Y:S08]  /*2490*/  LDC.64 R2, c[0x0][0xb18] ;  /* 0x0002c600ff027b82 */ /* 0x000eb00000000a00 */
[----:B------:R-:W4:Y:S08]  /*24a0*/  LDC R6, c[0x0][0xb20] ;  /* 0x0002c800ff067b82 */ /* 0x000f300000000800 */
[----:B------:R-:W3:Y:S01]  /*24b0*/  LDC R7, c[0x0][0xb0c] ;  /* 0x0002c300ff077b82 */ /* 0x000ee20000000800 */
[----:B-1----:R-:W-:-:S05]  /*24c0*/  IMAD.HI.U32 R4, R10, R4, RZ ;  /* 0x000000040a047227 */ /* 0x002fca00078e00ff */
[----:B------:R-:W-:Y:S01]  /*24d0*/  SHF.R.U32.HI R4, RZ, R5, R4 ;  /* 0x00000005ff047219 */ /* 0x000fe20000011604 */
[----:B--2---:R-:W-:Y:S01]  /*24e0*/  IMAD.HI.U32 R3, R9, R3, RZ ;  /* 0x0000000309037227 */ /* 0x004fe200078e00ff */
[----:B------:R-:W-:-:S04]  /*24f0*/  ISETP.NE.AND P0, PT, R2, 0x1, PT ;  /* 0x000000010200780c */ /* 0x000fc80003f05270 */
[----:B----4-:R-:W-:-:S04]  /*2500*/  SHF.R.U32.HI R3, RZ, R6, R3 ;  /* 0x00000006ff037219 */ /* 0x010fc80000011603 */
[----:B------:R-:W-:Y:S02]  /*2510*/  SEL R3, R9, R3, !P0 ;  /* 0x0000000309037207 */ /* 0x000fe40004000000 */
[----:B---3--:R-:W-:-:S04]  /*2520*/  ISETP.NE.AND P1, PT, R7, 0x1, PT ;  /* 0x000000010700780c */ /* 0x008fc80003f25270 */
[----:B------:R-:W-:-:S05]  /*2530*/  SEL R4, R10, R4, !P1 ;  /* 0x000000040a047207 */ /* 0x000fca0004800000 */
[----:B------:R-:W-:Y:S02]  /*2540*/  IMAD.IADD R5, R3, 0x1, -R4 ;  /* 0x0000000103057824 */ /* 0x000fe400078e0a04 */
[----:B------:R-:W-:Y:S02]  /*2550*/  IMAD.IADD R3, R4, 0x1, -R3 ;  /* 0x0000000104037824 */ /* 0x000fe400078e0a03 */
[----:B------:R-:W-:Y:S02]  /*2560*/  IMAD R10, R5, R7, R10 ;  /* 0x00000007050a7224 */ /* 0x000fe400078e020a */
[----:B------:R-:W-:-:S07]  /*2570*/  IMAD R9, R3, R2, R9 ;  /* 0x0000000203097224 */ /* 0x000fce00078e0209 */
.L_x_41:
[----:B------:R-:W-:Y:S01]  /*2580*/  VIADD R16, R16, 0x1 ;  /* 0x0000000110107836 */ /* 0x000fe20000000000 */
[----:B------:R-:W-:Y:S01]  /*2590*/  PLOP3.LUT P1, PT, PT, PT, PT, 0x80, 0x8 ;  /* 0x000000000008781c */ /* 0x000fe20003f2f070 */
[----:B------:R-:W-:Y:S02]  /*25a0*/  IMAD.IADD R14, R10, 0x1, R91 ;  /* 0x000000010a0e7824 */ /* 0x000fe400078e025b */
[----:B------:R-:W-:Y:S01]  /*25b0*/  IMAD.IADD R15, R9, 0x1, R90 ;  /* 0x00000001090f7824 */ /* 0x000fe200078e025a */
[----:B------:R-:W-:-:S04]  /*25c0*/  ISETP.NE.AND P0, PT, R16, 0x2, PT ;  /* 0x000000021000780c */ /* 0x000fc80003f05270 */
[----:B------:R-:W-:Y:S02]  /*25d0*/  SEL R2, RZ, 0x1, P0 ;  /* 0x00000001ff027807 */ /* 0x000fe40000000000 */
[----:B------:R-:W-:Y:S02]  /*25e0*/  SEL R16, R16, RZ, P0 ;  /* 0x000000ff10107207 */ /* 0x000fe40000000000 */
[----:B------:R-:W-:Y:S01]  /*25f0*/  LOP3.LUT R13, R13, R2, RZ, 0x3c, !PT ;  /* 0x000000020d0d7212 */ /* 0x000fe200078e3cff */
[----:B------:R-:W-:Y:S06]  /*2600*/  @P2 BRA `(.L_x_42) ;  /* 0xfffffff000582947 */ /* 0x000fec000383ffff */
[----:B------:R-:W-:Y:S01]  /*2610*/  UIADD3 UR4, UPT, UPT, UR4, 0x28, URZ ;  /* 0x0000002804047890 */ /* 0x000fe2000fffe0ff */
[----:B------:R-:W-:-:S03]  /*2620*/  SHF.L.U32 R2, R17, 0x1f, RZ ;  /* 0x0000001f11027819 */ /* 0x000fc600000006ff */
[----:B------:R-:W-:-:S09]  /*2630*/  ULEA UR5, UR13, UR4, 0x3 ;  /* 0x000000040d057291 */ /* 0x000fd2000f8e18ff */
[----:B------:R-:W1:Y:S02]  /*2640*/  SYNCS.PHASECHK.TRANS64.TRYWAIT P0, [UR5], R2 ;  /* 0x00000002ff0075a7 */ /* 0x000e640008001105 */
[----:B-1----:R-:W-:Y:S05]  /*2650*/  @!P0 BRA `(.L_x_43) ;  /* 0x0000005400f48947 */ /* 0x002fea0003800000 */
.L_x_139:
[----:B------:R-:W-:-:S04]  /*2660*/  UIADD3 UR6, UPT, UPT, UR13, 0x1, URZ ;  /* 0x000000010d067890 */ /* 0x000fc8000fffe0ff */
[----:B------:R-:W-:-:S04]  /*2670*/  UISETP.NE.AND UP0, UPT, UR6, 0x5, UPT ;  /* 0x000000050600788c */ /* 0x000fc8000bf05270 */
[----:B------:R-:W-:Y:S02]  /*2680*/  USEL UR7, URZ, 0x1, UP0 ;  /* 0x00000001ff077887 */ /* 0x000fe40008000000 */
[----:B------:R-:W-:-:S04]  /*2690*/  USEL UR6, UR6, URZ, UP0 ;  /* 0x000000ff06067287 */ /* 0x000fc80008000000 */
[----:B------:R-:W-:Y:S01]  /*26a0*/  ULEA UR5, UR6, UR4, 0x3 ;  /* 0x0000000406057291 */ /* 0x000fe2000f8e18ff */
[----:B-1----:R-:W-:-:S04]  /*26b0*/  LOP3.LUT R2, R17, UR7, RZ, 0x3c, !PT ;  /* 0x0000000711027c12 */ /* 0x002fc8000f8e3cff */
[----:B------:R-:W-:-:S04]  /*26c0*/  SHF.L.U32 R3, R2, 0x1f, RZ ;  /* 0x0000001f02037819 */ /* 0x000fc800000006ff */
[----:B------:R-:W1:Y:S02]  /*26d0*/  SYNCS.PHASECHK.TRANS64.TRYWAIT P0, [UR5], R3 ;  /* 0x00000003ff0075a7 */ /* 0x000e640008001105 */
[----:B-1----:R-:W-:Y:S05]  /*26e0*/  @!P0 BRA `(.L_x_44) ;  /* 0x0000005400e88947 */ /* 0x002fea0003800000 */
.L_x_141:
[----:B------:R-:W-:-:S04]  /*26f0*/  UIADD3 UR6, UPT, UPT, UR6, 0x1, URZ ;  /* 0x0000000106067890 */ /* 0x000fc8000fffe0ff */
[----:B------:R-:W-:-:S04]  /*2700*/  UISETP.NE.AND UP0, UPT, UR6, 0x5, UPT ;  /* 0x000000050600788c */ /* 0x000fc8000bf05270 */
[----:B------:R-:W-:Y:S02]  /*2710*/  USEL UR7, URZ, 0x1, UP0 ;  /* 0x00000001ff077887 */ /* 0x000fe40008000000 */
[----:B------:R-:W-:-:S04]  /*2720*/  USEL UR6, UR6, URZ, UP0 ;  /* 0x000000ff06067287 */ /* 0x000fc80008000000 */
[----:B------:R-:W-:Y:S01]  /*2730*/  ULEA UR5, UR6, UR4, 0x3 ;  /* 0x0000000406057291 */ /* 0x000fe2000f8e18ff */
[----:B------:R-:W-:-:S04]  /*2740*/  LOP3.LUT R2, R2, UR7, RZ, 0x3c, !PT ;  /* 0x0000000702027c12 */ /* 0x000fc8000f8e3cff */
[----:B-1----:R-:W-:-:S04]  /*2750*/  SHF.L.U32 R3, R2, 0x1f, RZ ;  /* 0x0000001f02037819 */ /* 0x002fc800000006ff */
[----:B------:R-:W1:Y:S02]  /*2760*/  SYNCS.PHASECHK.TRANS64.TRYWAIT P0, [UR5], R3 ;  /* 0x00000003ff0075a7 */ /* 0x000e640008001105 */
[----:B-1----:R-:W-:Y:S05]  /*2770*/  @!P0 BRA `(.L_x_45) ;  /* 0x0000005400dc8947 */ /* 0x002fea0003800000 */
.L_x_143:
        /* <DEDUP_REMOVED lines=9> */
.L_x_145:
[----:B------:R-:W-:-:S04]  /*2810*/  UIADD3 UR6, UPT, UPT, UR6, 0x1, URZ ;  /* 0x0000000106067890 */ /* 0x000fc8000fffe0ff */
[----:B------:R-:W-:-:S04]  /*2820*/  UISETP.NE.AND UP0, UPT, UR6, 0x5, UPT ;  /* 0x000000050600788c */ /* 0x000fc8000bf05270 */
[----:B------:R-:W-:Y:S02]  /*2830*/  USEL UR5, URZ, 0x1, UP0 ;  /* 0x00000001ff057887 */ /* 0x000fe40008000000 */
[----:B------:R-:W-:-:S04]  /*2840*/  USEL UR6, UR6, URZ, UP0 ;  /* 0x000000ff06067287 */ /* 0x000fc80008000000 */
[----:B------:R-:W-:Y:S01]  /*2850*/  ULEA UR6, UR6, UR4, 0x3 ;  /* 0x0000000406067291 */ /* 0x000fe2000f8e18ff */
[----:B------:R-:W-:-:S04]  /*2860*/  LOP3.LUT R2, R2, UR5, RZ, 0x3c, !PT ;  /* 0x0000000502027c12 */ /* 0x000fc8000f8e3cff */
[----:B------:R-:W-:Y:S01]  /*2870*/  SHF.L.U32 R2, R2, 0x1f, RZ ;  /* 0x0000001f02027819 */ /* 0x000fe200000006ff */
[----:B-1-3--:R-:W-:-:S07]  /*2880*/  IMAD.U32 R0, RZ, RZ, UR6 ;  /* 0x00000006ff007e24 */ /* 0x00afce000f8e00ff */
.L_x_47:
[----:B-1----:R1:W2:Y:S02]  /*2890*/  SYNCS.PHASECHK.TRANS64.TRYWAIT P0, [R0+URZ], R2 ;  /* 0x00000002000075a7 */ /* 0x0022a400080011ff */
[----:B--2---:R-:W-:Y:S05]  /*28a0*/  @!P0 NANOSLEEP.SYNCS 0x989680 ;  /* 0x009896800000895d */ /* 0x004fea0003900000 */
[----:B------:R-:W2:Y:S02]  /*28b0*/  @!P0 SYNCS.PHASECHK.TRANS64 P0, [R0+URZ], R2 ;  /* 0x00000002000085a7 */ /* 0x000ea400080010ff */
[----:B--2---:R-:W-:Y:S05]  /*28c0*/  @P0 EXIT ;  /* 0x000000000000094d */ /* 0x004fea0003800000 */
[----:B------:R-:W-:Y:S05]  /*28d0*/  BRA `(.L_x_47) ;  /* 0xfffffffc00ec7947 */ /* 0x000fea000383ffff */
.L_x_22:
[----:B------:R-:W-:-:S04]  /*28e0*/  UISETP.NE.AND UP1, UPT, UR37, URZ, UPT ;  /* 0x000000ff2500728c */ /* 0x000fc8000bf25270 */
[----:B------:R-:W-:-:S09]  /*28f0*/  UISETP.NE.OR UP1, UPT, UR10, 0x1, UP1 ;  /* 0x000000010a00788c */ /* 0x000fd20008f25670 */
[----:B------:R-:W-:Y:S05]  /*2900*/  BRA.U UP1, `(.L_x_48) ;  /* 0x00000005014c7547 */ /* 0x000fea000b800000 */
[----:B------:R-:W-:Y:S01]  /*2910*/  HFMA2 R11, -RZ, RZ, 0, 0 ;  /* 0x00000000ff0b7431 */ /* 0x000fe200000001ff */
[----:B------:R-:W-:Y:S01]  /*2920*/  ISETP.GE.U32.AND P2, PT, R10, 0x2, PT ;  /* 0x000000020a00780c */ /* 0x000fe20003f46070 */
[----:B------:R-:W-:Y:S01]  /*2930*/  IMAD.MOV.U32 R12, RZ, RZ, 0x1 ;  /* 0x00000001ff0c7424 */ /* 0x000fe200078e00ff */
[----:B------:R-:W-:Y:S01]  /*2940*/  CS2R R8, SRZ ;  /* 0x0000000000087805 */ /* 0x000fe2000001ff00 */
[----:B------:R-:W-:Y:S01]  /*2950*/  IMAD.MOV.U32 R3, RZ, RZ, RZ ;  /* 0x000000ffff037224 */ /* 0x000fe200078e00ff */
[----:B------:R-:W-:Y:S01]  /*2960*/  UMOV UR4, 0x400 ;  /* 0x0000040000047882 */ /* 0x000fe20000000000 */
[----:B------:R-:W-:Y:S01]  /*2970*/  UMOV UR6, URZ ;  /* 0x000000ff00067c82 */ /* 0x000fe20008000000 */
[----:B------:R-:W-:-:S12]  /*2980*/  ULEA UR37, UR37, UR4, 0x18 ;  /* 0x0000000425257291 */ /* 0x000fd8000f8ec0ff */
.L_x_52:
[----:B------:R-:W-:Y:S02]  /*2990*/  LEA R0, R3, UR37, 0x3 ;  /* 0x0000002503007c11 */ /* 0x000fe4000f8e18ff */
[----:B------:R-:W-:-:S03]  /*29a0*/  SHF.L.U32 R4, R8, 0x1f, RZ ;  /* 0x0000001f08047819 */ /* 0x000fc600000006ff */
[----:B------:R-:W-:Y:S01]  /*29b0*/  VIADD R5, R0, 0x100 ;  /* 0x0000010000057836 */ /* 0x000fe20000000000 */
[----:B------:R-:W1:Y:S02]  /*29c0*/  SYNCS.PHASECHK.TRANS64.TRYWAIT P0, [R0+URZ+0xf0], R4 ;  /* 0x0000f004000075a7 */ /* 0x000e6400080011ff */
[----:B-1----:R-:W-:Y:S05]  /*29d0*/  @!P0 BRA `(.L_x_49) ;  /* 0x0000005400748947 */ /* 0x002fea0003800000 */
.L_x_146:
[----:B------:R-:W-:Y:S01]  /*29e0*/  ULEA UR5, UR6, UR37, 0x3 ;  /* 0x0000002506057291 */ /* 0x000fe2000f8e18ff */
[----:B-1----:R-:W-:Y:S01]  /*29f0*/  PRMT R0, RZ, 0x654, R5 ;  /* 0x00000654ff007816 */ /* 0x002fe20000000005 */
[----:B------:R-:W-:Y:S01]  /*2a00*/  @!P2 IMAD.MOV.U32 R4, RZ, RZ, 0x10 ;  /* 0x00000010ff04a424 */ /* 0x000fe200078e00ff */
[----:B------:R-:W-:Y:S01]  /*2a10*/  SHF.L.U32 R5, R12, 0x1f, RZ ;  /* 0x0000001f0c057819 */ /* 0x000fe200000006ff */
[----:B------:R-:W-:Y:S01]  /*2a20*/  UIADD3 UR4, UPT, UPT, UR5, 0x90, URZ ;  /* 0x0000009005047890 */ /* 0x000fe2000fffe0ff */
[----:B------:R1:W-:Y:S05]  /*2a30*/  SYNCS.ARRIVE.TRANS64.RED.A1T0 RZ, [R0+URZ], RZ ;  /* 0x000000ff00ff79a7 */ /* 0x0003ea00081004ff */
[----:B------:R-:W-:Y:S01]  /*2a40*/  IMAD.U32 R6, RZ, RZ, UR4 ;  /* 0x00000004ff067e24 */ /* 0x000fe2000f8e00ff */
[----:B------:R-:W2:Y:S04]  /*2a50*/  SYNCS.PHASECHK.TRANS64.TRYWAIT P0, [UR5+0xa0], R5 ;  /* 0x0000a005ff0075a7 */ /* 0x000ea80008001105 */
[----:B------:R-:W-:Y:S01]  /*2a60*/  PRMT R6, R10, 0x654, R6 ;  /* 0x000006540a067816 */ /* 0x000fe20000000006 */
[----:B-12---:R-:W-:Y:S06]  /*2a70*/  @!P0 BRA `(.L_x_50) ;  /* 0x0000005400608947 */ /* 0x006fec0003800000 */
.L_x_148:
[----:B------:R-:W-:Y:S01]  /*2a80*/  ULEA UR4, UR6, UR37, 0x4 ;  /* 0x0000002506047291 */ /* 0x000fe2000f8e20ff */
[----:B------:R-:W-:Y:S01]  /*2a90*/  SEL R2, R6, R2, !P2 ;  /* 0x0000000206027207 */ /* 0x000fe20005000000 */
[----:B------:R-:W-:Y:S01]  /*2aa0*/  UIADD3 UR5, UPT, UPT, UR5, 0x90, URZ ;  /* 0x0000009005057890 */ /* 0x000fe2000fffe0ff */
[----:B-1----:R-:W-:Y:S01]  /*2ab0*/  LEA R0, R11, UR37, 0x3 ;  /* 0x000000250b007c11 */ /* 0x002fe2000f8e18ff */
[----:B------:R-:W-:Y:S01]  /*2ac0*/  UIADD3 UR4, UPT, UPT, UR4, 0x120, URZ ;  /* 0x0000012004047890 */ /* 0x000fe2000fffe0ff */
[----:B------:R1:W-:Y:S01]  /*2ad0*/  @!P2 SYNCS.ARRIVE.TRANS64.RED RZ, [R2+URZ], R4 ;  /* 0x0000000402ffa9a7 */ /* 0x0003e200080004ff */
[----:B------:R-:W-:Y:S01]  /*2ae0*/  UIADD3 UR6, UPT, UPT, UR6, 0x1, URZ ;  /* 0x0000000106067890 */ /* 0x000fe2000fffe0ff */
[----:B------:R-:W-:-:S03]  /*2af0*/  VIADD R3, R3, 0x1 ;  /* 0x0000000103037836 */ /* 0x000fc60000000000 */
[----:B------:R-:W-:Y:S02]  /*2b00*/  UISETP.NE.AND UP0, UPT, UR6, 0x2, UPT ;  /* 0x000000020600788c */ /* 0x000fe4000bf05270 */
[----:B------:R-:W-:Y:S01]  /*2b10*/  ISETP.NE.AND P0, PT, R3, 0x2, PT ;  /* 0x000000020300780c */ /* 0x000fe20003f05270 */
[----:B------:R-:W-:Y:S06]  /*2b20*/  UGETNEXTWORKID.BROADCAST [UR4], [UR5] ;  /* 0x00000000040073ca */ /* 0x000fec0008000100 */
[----:B------:R-:W-:Y:S02]  /*2b30*/  USEL UR4, URZ, 0x1, UP0 ;  /* 0x00000001ff047887 */ /* 0x000fe40008000000 */
[----:B------:R-:W-:-:S04]  /*2b40*/  USEL UR6, UR6, URZ, UP0 ;  /* 0x000000ff06067287 */ /* 0x000fc80008000000 */
[----:B------:R-:W-:Y:S02]  /*2b50*/  LOP3.LUT R12, R12, UR4, RZ, 0x3c, !PT ;  /* 0x000000040c0c7c12 */ /* 0x000fe4000f8e3cff */
[----:B-1----:R-:W-:-:S04]  /*2b60*/  SHF.L.U32 R4, R9, 0x1f, RZ ;  /* 0x0000001f09047819 */ /* 0x002fc800000006ff */
[----:B------:R-:W1:Y:S02]  /*2b70*/  SYNCS.PHASECHK.TRANS64.TRYWAIT P1, [R0+URZ+0x90], R4 ;  /* 0x00009004000075a7 */ /* 0x000e6400080211ff */
[----:B-1----:R-:W-:Y:S05]  /*2b80*/  @!P1 BRA `(.L_x_51) ;  /* 0x0000005400349947 */ /* 0x002fea0003800000 */
.L_x_149:
[----:B-1----:R-:W-:Y:S01]  /*2b90*/  LEA R4, R11, UR37, 0x4 ;  /* 0x000000250b047c11 */ /* 0x002fe2000f8e20ff */
[----:B------:R-:W-:Y:S01]  /*2ba0*/  VIADD R0, R0, 0xa0 ;  /* 0x000000a000007836 */ /* 0x000fe20000000000 */
[----:B------:R-:W-:Y:S01]  /*2bb0*/  SEL R3, R3, RZ, P0 ;  /* 0x000000ff03037207 */ /* 0x000fe20000000000 */
[----:B------:R-:W-:-:S03]  /*2bc0*/  VIADD R11, R11, 0x1 ;  /* 0x000000010b0b7836 */ /* 0x000fc60000000000 */
[----:B------:R-:W1:Y:S01]  /*2bd0*/  LDS.128 R4, [R4+0x120] ;  /* 0x0001200004047984 */ /* 0x000e620000000c00 */
[----:B------:R-:W-:Y:S02]  /*2be0*/  PRMT R0, RZ, 0x654, R0 ;  /* 0x00000654ff007816 */ /* 0x000fe40000000000 */
[C---:B------:R-:W-:Y:S01]  /*2bf0*/  ISETP.NE.AND P1, PT, R11.reuse, 0x2, PT ;  /* 0x000000020b00780c */ /* 0x040fe20003f25270 */
[----:B------:R-:W-:Y:S01]  /*2c00*/  @!PT LDS RZ, [RZ] ;  /* 0x00000000fffff984 */ /* 0x000fe20000000800 */
[----:B------:R-:W-:Y:S01]  /*2c10*/  @!PT LDS RZ, [RZ] ;  /* 0x00000000fffff984 */ /* 0x000fe20000000800 */
[----:B------:R-:W-:Y:S01]  /*2c20*/  @!PT LDS RZ, [RZ] ;  /* 0x00000000fffff984 */ /* 0x000fe20000000800 */
[----:B------:R-:W-:Y:S01]  /*2c30*/  @!PT LDS RZ, [RZ] ;  /* 0x00000000fffff984 */ /* 0x000fe20000000800 */
[----:B------:R2:W-:Y:S06]  /*2c40*/  MEMBAR.ALL.CTA ;  /* 0x0000000000007992 */ /* 0x0005ec0000008000 */
[----:B--2---:R-:W2:Y:S01]  /*2c50*/  FENCE.VIEW.ASYNC.S ;  /* 0x00000000000073c6 */ /* 0x004ea20000000000 */
[----:B------:R-:W-:Y:S01]  /*2c60*/  SEL R11, R11, RZ, P1 ;  /* 0x000000ff0b0b7207 */ /* 0x000fe20000800000 */
[----:B--2---:R2:W-:Y:S01]  /*2c70*/  SYNCS.ARRIVE.TRANS64.RED.A1T0 RZ, [R0+URZ], RZ ;  /* 0x000000ff00ff79a7 */ /* 0x0045e200081004ff */
[----:B-1----:R-:W-:-:S02]  /*2c80*/  LOP3.LUT P3, RZ, R6, 0x1, RZ, 0xc0, !PT ;  /* 0x0000000106ff7812 */ /* 0x002fc4000786c0ff */
[----:B------:R-:W-:-:S04]  /*2c90*/  SEL R4, RZ, 0x1, P1 ;  /* 0x00000001ff047807 */ /* 0x000fc80000800000 */
[----:B------:R-:W-:Y:S02]  /*2ca0*/  LOP3.LUT R9, R9, R4, RZ, 0x3c, !PT ;  /* 0x0000000409097212 */ /* 0x000fe400078e3cff */
[----:B--2---:R-:W-:-:S04]  /*2cb0*/  SEL R0, RZ, 0x1, P0 ;  /* 0x00000001ff007807 */ /* 0x004fc80000000000 */
[----:B------:R-:W-:Y:S01]  /*2cc0*/  LOP3.LUT R8, R8, R0, RZ, 0x3c, !PT ;  /* 0x0000000008087212 */ /* 0x000fe200078e3cff */
[----:B------:R-:W-:Y:S06]  /*2cd0*/  @P3 BRA `(.L_x_52) ;  /* 0xfffffffc002c3947 */ /* 0x000fec000383ffff */
[----:B------:R-:W-:Y:S01]  /*2ce0*/  ULEA UR5, UR6, UR37, 0x3 ;  /* 0x0000002506057291 */ /* 0x000fe2000f8e18ff */
[----:B------:R-:W-:-:S08]  /*2cf0*/  SHF.L.U32 R2, R12, 0x1f, RZ ;  /* 0x0000001f0c027819 */ /* 0x000fd000000006ff */
[----:B------:R-:W1:Y:S02]  /*2d00*/  SYNCS.PHASECHK.TRANS64 P0, [UR5+0xa0], R2 ;  /* 0x0000a002ff0075a7 */ /* 0x000e640008001005 */
[----:B-1----:R-:W-:Y:S05]  /*2d10*/  @P0 BRA `(.L_x_53) ;  /* 0x0000000000080947 */ /* 0x002fea0003800000 */
[----:B------:R-:W1:Y:S02]  /*2d20*/  SYNCS.PHASECHK.TRANS64.TRYWAIT P0, [UR5+0xa0], R2 ;  /* 0x0000a002ff0075a7 */ /* 0x000e640008001105 */
[----:B-1----:R-:W-:Y:S05]  /*2d30*/  @!P0 BRA `(.L_x_54) ;  /* 0x0000005000dc8947 */ /* 0x002fea0003800000 */
.L_x_53:
[----:B------:R-:W-:-:S04]  /*2d40*/  UIADD3 UR4, UPT, UPT, UR6, 0x1, URZ ;  /* 0x0000000106047890 */ /* 0x000fc8000fffe0ff */
[----:B------:R-:W-:-:S04]  /*2d50*/  UISETP.NE.AND UP0, UPT, UR4, 0x2, UPT ;  /* 0x000000020400788c */ /* 0x000fc8000bf05270 */
[----:B------:R-:W-:Y:S02]  /*2d60*/  USEL UR7, URZ, 0x1, UP0 ;  /* 0x00000001ff077887 */ /* 0x000fe40008000000 */
[----:B------:R-:W-:-:S04]  /*2d70*/  USEL UR4, UR4, URZ, UP0 ;  /* 0x000000ff04047287 */ /* 0x000fc80008000000 */
[----:B------:R-:W-:Y:S01]  /*2d80*/  ULEA UR4, UR4, UR37, 0x3 ;  /* 0x0000002504047291 */ /* 0x000fe2000f8e18ff */
[----:B-1----:R-:W-:-:S04]  /*2d90*/  LOP3.LUT R2, R12, UR7, RZ, 0x3c, !PT ;  /* 0x000000070c027c12 */ /* 0x002fc8000f8e3cff */
[----:B------:R-:W-:-:S04]  /*2da0*/  SHF.L.U32 R0, R2, 0x1f, RZ ;  /* 0x0000001f02007819 */ /* 0x000fc800000006ff */
[----:B------:R-:W1:Y:S02]  /*2db0*/  SYNCS.PHASECHK.TRANS64 P0, [UR4+0xa0], R0 ;  /* 0x0000a000ff0075a7 */ /* 0x000e640008001004 */
[----:B-1----:R-:W-:Y:S05]  /*2dc0*/  @P0 EXIT ;  /* 0x000000000000094d */ /* 0x002fea0003800000 */
[----:B------:R-:W-:Y:S02]  /*2dd0*/  SHF.L.U32 R2, R2, 0x1f, RZ ;  /* 0x0000001f02027819 */ /* 0x000fe400000006ff */
[----:B------:R-:W-:-:S07]  /*2de0*/  MOV R0, UR4 ;  /* 0x0000000400007c02 */ /* 0x000fce0008000f00 */
.L_x_55:
[----:B-1----:R1:W2:Y:S02]  /*2df0*/  SYNCS.PHASECHK.TRANS64.TRYWAIT P0, [R0+URZ+0xa0], R2 ;  /* 0x0000a002000075a7 */ /* 0x0022a400080011ff */
[----:B--2---:R-:W-:Y:S05]  /*2e00*/  @!P0 NANOSLEEP.SYNCS 0x989680 ;  /* 0x009896800000895d */ /* 0x004fea0003900000 */
[----:B------:R-:W2:Y:S02]  /*2e10*/  @!P0 SYNCS.PHASECHK.TRANS64 P0, [R0+URZ+0xa0], R2 ;  /* 0x0000a002000085a7 */ /* 0x000ea400080010ff */
[----:B--2---:R-:W-:Y:S05]  /*2e20*/  @P0 EXIT ;  /* 0x000000000000094d */ /* 0x004fea0003800000 */
[----:B------:R-:W-:Y:S05]  /*2e30*/  BRA `(.L_x_55) ;  /* 0xfffffffc00ec7947 */ /* 0x000fea000383ffff */
.L_x_48:
[----:B------:R-:W-:Y:S05]  /*2e40*/  BRA.U UP4, `(.L_x_56) ;  /* 0x0000001104d87547 */ /* 0x000fea000b800000 */
[----:B------:R-:W-:Y:S01]  /*2e50*/  UMOV UR6, 0x40 ;  /* 0x0000004000067882 */ /* 0x000fe20000000000 */
[----:B------:R-:W-:Y:S01]  /*2e60*/  NOP ;  /* 0x0000000000007918 */ /* 0x000fe20000000000 */
[----:B------:R-:W-:Y:S01]  /*2e70*/  ULEA UR6, UR37, UR6, 0x18 ;  /* 0x0000000625067291 */ /* 0x000fe2000f8ec0ff */
[----:B------:R-:W-:Y:S02]  /*2e80*/  UMOV UR7, 0x400 ;  /* 0x0000040000077882 */ /* 0x000fe40000000000 */
[----:B------:R-:W-:-:S06]  /*2e90*/  ULEA UR37, UR37, UR7, 0x18 ;  /* 0x0000000725257291 */ /* 0x000fcc000f8ec0ff */
[----:B------:R-:W1:Y:S02]  /*2ea0*/  LDS.U8 R2, [UR6+0x1c] ;  /* 0x00001c06ff027984 */ /* 0x000e640008000000 */
[----:B-1----:R-:W-:-:S13]  /*2eb0*/  ISETP.NE.AND P0, PT, R2, RZ, PT ;  /* 0x000000ff0200720c */ /* 0x002fda0003f05270 */
[----:B------:R-:W-:Y:S05]  /*2ec0*/  @P0 BRA `(.L_x_57) ;  /* 0x0000000400080947 */ /* 0x000fea0003800000 */
[----:B------:R-:W-:Y:S02]  /*2ed0*/  UISETP.NE.U32.AND UP0, UPT, UR5, 0x1, UPT ;  /* 0x000000010500788c */ /* 0x000fe4000bf05070 */
[----:B------:R-:W-:-:S07]  /*2ee0*/  UIADD3 UR8, UPT, UPT, UR6, 0x8, URZ ;  /* 0x0000000806087890 */ /* 0x000fce000fffe0ff */
[----:B------:R-:W-:Y:S05]  /*2ef0*/  BRA.U !UP0, `(.L_x_58) ;  /* 0x00000001089c7547 */ /* 0x000fea000b800000 */
[----:B------:R-:W-:Y:S01]  /*2f00*/  ELECT P0, URZ, PT ;  /* 0x0000000000ff782f */ /* 0x000fe20003800000 */
[----:B------:R-:W-:-:S12]  /*2f10*/  BSSY B0, `(.L_x_58) ;  /* 0x0000025000007945 */ /* 0x000fd80003800000 */
[----:B------:R-:W-:Y:S05]  /*2f20*/  @!P0 BRA `(.L_x_59) ;  /* 0x00000000008c8947 */ /* 0x000fea0003800000 */
[----:B------:R-:W-:-:S05]  /*2f30*/  UMOV UR7, 0x10 ;  /* 0x0000001000077882 */ /* 0x000fca0000000000 */
[----:B------:R-:W-:Y:S04]  /*2f40*/  DEPBAR.LE SB1, 0x36 ;  /* 0x00009d800000791a */ /* 0x000fe80000000000 */
[----:B------:R-:W1:Y:S02]  /*2f50*/  UTCATOMSWS.2CTA.FIND_AND_SET.ALIGN UP1, UR7, UR7 ;  /* 0x00000007000775e3 */ /* 0x000e640008220800 */
[----:B-1----:R-:W-:Y:S01]  /*2f60*/  MOV R10, UR7 ;  /* 0x00000007000a7c02 */ /* 0x002fe20008000f00 */
[----:B------:R-:W-:Y:S06]  /*2f70*/  BRA.U UP1, `(.L_x_60) ;  /* 0x0000000101187547 */ /* 0x000fec000b800000 */
.L_x_61:
[----:B------:R-:W-:Y:S05]  /*2f80*/  NANOSLEEP 0x64 ;  /* 0x000000640000795d */ /* 0x000fea0003800000 */
[----:B------:R-:W-:-:S05]  /*2f90*/  UMOV UR7, 0x10 ;  /* 0x0000001000077882 */ /* 0x000fca0000000000 */
[----:B------:R-:W-:Y:S04]  /*2fa0*/  DEPBAR.LE SB1, 0x36 ;  /* 0x00009d800000791a */ /* 0x000fe80000000000 */
[----:B------:R-:W1:Y:S02]  /*2fb0*/  UTCATOMSWS.2CTA.FIND_AND_SET.ALIGN UP1, UR7, UR7 ;  /* 0x00000007000775e3 */ /* 0x000e640008220800 */
[----:B-1----:R-:W-:Y:S01]  /*2fc0*/  MOV R10, UR7 ;  /* 0x00000007000a7c02 */ /* 0x002fe20008000f00 */
[----:B------:R-:W-:Y:S05]  /*2fd0*/  BRA.U !UP1, `(.L_x_61) ;  /* 0xfffffffd09e87547 */ /* 0x000fea000b83ffff */
.L_x_60:
[----:B------:R-:W1:Y:S01]  /*2fe0*/  LDS R5, [UR6+0x10] ;  /* 0x00001006ff057984 */ /* 0x000e620008000800 */
[----:B------:R-:W-:Y:S01]  /*2ff0*/  IMAD.U32 R3, RZ, RZ, UR37 ;  /* 0x00000025ff037e24 */ /* 0x000fe2000f8e00ff */
[----:B------:R-:W-:-:S03]  /*3000*/  MOV R2, UR4 ;  /* 0x0000000400027c02 */ /* 0x000fc60008000f00 */
[----:B------:R-:W-:Y:S01]  /*3010*/  VIADD R3, R3, 0x140 ;  /* 0x0000014003037836 */ /* 0x000fe20000000000 */
[----:B-1----:R-:W-:-:S04]  /*3020*/  SHF.L.U32 R5, R5, 0x1f, RZ ;  /* 0x0000001f05057819 */ /* 0x002fc800000006ff */
[----:B------:R-:W1:Y:S02]  /*3030*/  SYNCS.PHASECHK.TRANS64.TRYWAIT P0, [UR6+0x8], R5 ;  /* 0x00000805ff0075a7 */ /* 0x000e640008001106 */
[----:B-1----:R-:W-:Y:S05]  /*3040*/  @P0 BRA `(.L_x_62) ;  /* 0x0000000000080947 */ /* 0x002fea0003800000 */
[----:B------:R-:W1:Y:S02]  /*3050*/  SYNCS.PHASECHK.TRANS64.TRYWAIT P0, [UR6+0x8], R5 ;  /* 0x00000805ff0075a7 */ /* 0x000e640008001106 */
[----:B-1----:R-:W-:Y:S05]  /*3060*/  @!P0 BRA `(.L_x_63) ;  /* 0x0000005000288947 */ /* 0x002fea0003800000 */
.L_x_62:
[----:B-1----:R-:W-:Y:S01]  /*3070*/  HFMA2 R4, -RZ, RZ, 0, 5.9604644775390625e-08 ;  /* 0x00000001ff047431 */ /* 0x002fe200000001ff */
[----:B------:R-:W-:Y:S01]  /*3080*/  UPRMT UR7, UR4, 0x654, UR8 ;  /* 0x0000065404077896 */ /* 0x000fe20008000008 */
[----:B------:R-:W-:Y:S01]  /*3090*/  IMAD.MOV.U32 R7, RZ, RZ, 0xffff ;  /* 0x0000ffffff077424 */ /* 0x000fe200078e00ff */
[----:B------:R-:W-:Y:S01]  /*30a0*/  PRMT R2, R2, 0x654, R3 ;  /* 0x0000065402027816 */ /* 0x000fe20000000003 */
[----:B------:R-:W-:Y:S02]  /*30b0*/  IMAD.MOV.U32 R5, RZ, RZ, 0x4 ;  /* 0x00000004ff057424 */ /* 0x000fe400078e00ff */
[----:B------:R-:W-:Y:S01]  /*30c0*/  IMAD.SHL.U32 R9, R10, 0x20, RZ ;  /* 0x000000200a097824 */ /* 0x000fe200078e00ff */
[----:B------:R-:W-:Y:S02]  /*30d0*/  MOV R3, UR7 ;  /* 0x0000000700037c02 */ /* 0x000fe40008000f00 */
[-C--:B------:R-:W-:Y:S01]  /*30e0*/  SHF.L.U32 R7, R7, R10.reuse, RZ ;  /* 0x0000000a07077219 */ /* 0x080fe200000006ff */
[----:B------:R1:W-:Y:S01]  /*30f0*/  SYNCS.ARRIVE.TRANS64.RED RZ, [UR7], R5 ;  /* 0x00000005ffff79a7 */ /* 0x0003e20008000407 */
[----:B------:R-:W-:Y:S01]  /*3100*/  SHF.L.U32 R6, R4, R10, RZ ;  /* 0x0000000a04067219 */ /* 0x000fe200000006ff */
[----:B------:R1:W-:Y:S04]  /*3110*/  STS [UR37+0x140], R9 ;  /* 0x00014009ff007988 */ /* 0x0003e80008000825 */
[----:B------:R1:W-:Y:S04]  /*3120*/  STAS [R2.64], R10 ;  /* 0x0000000a02007dbd */ /* 0x0003e8000c0008ff */
[----:B------:R1:W-:Y:S04]  /*3130*/  ATOMS.OR RZ, [UR6+0x14], R7 ;  /* 0x00001407ffff798c */ /* 0x0003e8000b000006 */
[----:B------:R1:W-:Y:S04]  /*3140*/  ATOMS.OR RZ, [UR6+0x18], R6 ;  /* 0x00001806ffff798c */ /* 0x0003e8000b000006 */
[----:B------:R1:W-:Y:S02]  /*3150*/  ATOMS.XOR RZ, [UR6+0x10], R4 ;  /* 0x00001004ffff798c */ /* 0x0003e4000b800006 */
.L_x_59:
[----:B------:R-:W-:Y:S05]  /*3160*/  BSYNC B0 ;  /* 0x0000000000007941 */ /* 0x000fea0003800000 */
.L_x_58:
[----:B------:R-:W-:Y:S05]  /*3170*/  BRA.U UP0, `(.L_x_64) ;  /* 0x00000001006c7547 */ /* 0x000fea000b800000 */
[----:B------:R-:W-:-:S03]  /*3180*/  UMOV UR7, 0xffffffff ;  /* 0xffffffff00077882 */ /* 0x000fc60000000000 */
[----:B------:R-:W-:Y:S05]  /*3190*/  BRA.DIV UR7, `(.L_x_65) ;  /* 0x0000004e07f47947 */ /* 0x000fea000b800000 */
[----:B------:R-:W-:-:S13]  /*31a0*/  ELECT P6, URZ, PT ;  /* 0x0000000000ff782f */ /* 0x000fda00038c0000 */
.L_x_153:
[----:B------:R-:W-:Y:S05]  /*31b0*/  @!P6 BRA `(.L_x_64) ;  /* 0x00000000005ce947 */ /* 0x000fea0003800000 */
[----:B-1----:R-:W1:Y:S02]  /*31c0*/  LDS R3, [UR6+0x10] ;  /* 0x00001006ff037984 */ /* 0x002e640008000800 */
[----:B-1----:R-:W-:-:S04]  /*31d0*/  SHF.L.U32 R3, R3, 0x1f, RZ ;  /* 0x0000001f03037819 */ /* 0x002fc800000006ff */
[----:B------:R-:W1:Y:S02]  /*31e0*/  SYNCS.PHASECHK.TRANS64.TRYWAIT P0, [UR6+0x8], R3 ;  /* 0x00000803ff0075a7 */ /* 0x000e640008001106 */
[----:B-1----:R-:W-:Y:S05]  /*31f0*/  @P0 BRA `(.L_x_66) ;  /* 0x0000000000080947 */ /* 0x002fea0003800000 */
[----:B------:R-:W1:Y:S02]  /*3200*/  SYNCS.PHASECHK.TRANS64.TRYWAIT P0, [UR6+0x8], R3 ;  /* 0x00000803ff0075a7 */ /* 0x000e640008001106 */
[----:B-1----:R-:W-:Y:S05]  /*3210*/  @!P0 BRA `(.L_x_67) ;  /* 0x0000004c00f48947 */ /* 0x002fea0003800000 */
.L_x_66:
[----:B------:R-:W2:Y:S01]  /*3220*/  LDS R5, [UR37+0x140] ;  /* 0x00014025ff057984 */ /* 0x000ea20008000800 */
[----:B-1----:R-:W-:Y:S02]  /*3230*/  HFMA2 R2, -RZ, RZ, 0, 5.9604644775390625e-08 ;  /* 0x00000001ff027431 */ /* 0x002fe400000001ff */
[----:B------:R-:W-:Y:S01]  /*3240*/  IMAD.MOV.U32 R3, RZ, RZ, 0xffff ;  /* 0x0000ffffff037424 */ /* 0x000fe200078e00ff */
[----:B------:R-:W-:Y:S01]  /*3250*/  UPRMT UR7, UR4, 0x654, UR8 ;  /* 0x0000065404077896 */ /* 0x000fe20008000008 */
[----:B--2---:R-:W-:-:S03]  /*3260*/  IMAD.SHL.U32 R4, R5, 0x20, RZ ;  /* 0x0000002005047824 */ /* 0x004fc600078e00ff */
[-C--:B------:R-:W-:Y:S02]  /*3270*/  SHF.L.U32 R3, R3, R5.reuse, RZ ;  /* 0x0000000503037219 */ /* 0x080fe400000006ff */
[----:B------:R-:W-:Y:S01]  /*3280*/  SHF.L.U32 R5, R2, R5, RZ ;  /* 0x0000000502057219 */ /* 0x000fe200000006ff */
[----:B------:R2:W-:Y:S04]  /*3290*/  STS [UR37+0x140], R4 ;  /* 0x00014004ff007988 */ /* 0x0005e80008000825 */
[----:B------:R2:W-:Y:S04]  /*32a0*/  ATOMS.OR RZ, [UR6+0x14], R3 ;  /* 0x00001403ffff798c */ /* 0x0005e8000b000006 */
[----:B------:R2:W-:Y:S01]  /*32b0*/  ATOMS.OR RZ, [UR6+0x18], R5 ;  /* 0x00001805ffff798c */ /* 0x0005e2000b000006 */
[----:B------:R-:W-:Y:S03]  /*32c0*/  SYNCS.ARRIVE.TRANS64.RED.A1T0 RZ, [UR7], RZ ;  /* 0x000000ffffff79a7 */ /* 0x000fe60008100407 */
[----:B------:R2:W-:Y:S01]  /*32d0*/  ATOMS.XOR RZ, [UR6+0x10], R2 ;  /* 0x00001002ffff798c */ /* 0x0005e2000b800006 */
[----:B------:R-:W-:Y:S05]  /*32e0*/  BRA `(.L_x_64) ;  /* 0x0000000000107947 */ /* 0x000fea0003800000 */
.L_x_57:
[----:B------:R-:W-:-:S05]  /*32f0*/  MOV R2, 0xffffffff ;  /* 0xffffffff00027802 */ /* 0x000fca0000000f00 */
[----:B------:R1:W-:Y:S02]  /*3300*/  STS [UR37+0x140], R2 ;  /* 0x00014002ff007988 */ /* 0x0003e40008000825 */
[----:B-1----:R-:W-:Y:S02]  /*3310*/  MOV R2, 0x3330 ;  /* 0x0000333000027802 */ /* 0x002fe40000000f00 */
[----:B-----5:R-:W-:Y:S05]  /*3320*/  CALL.REL.NOINC `($__internal_1_$__cuda_sm10x_tcgen05_guardrail_trap_phase_invalid_during_alloc) ;  /* 0x0000005400547944 */ /* 0x020fea0003c00000 */
.L_x_64:
[----:B------:R-:W-:Y:S05]  /*3330*/  WARPSYNC.ALL ;  /* 0x0000000000007948 */ /* 0x000fea0003800000 */
[----:B------:R-:W3:Y:S01]  /*3340*/  S2UR UR7, SR_CgaCtaId ;  /* 0x00000000000779c3 */ /* 0x000ee20000008800 */
[----:B------:R-:W-:Y:S01]  /*3350*/  UMOV UR6, 0x400 ;  /* 0x0000040000067882 */ /* 0x000fe20000000000 */
[----:B------:R-:W-:-:S06]  /*3360*/  NOP ;  /* 0x0000000000007918 */ /* 0x000fcc0000000000 */
[----:B------:R-:W-:Y:S06]  /*3370*/  BAR.ARV 0x6, 0xa0 ;  /* 0x0182800000007b1d */ /* 0x000fec0000002000 */
[----:B------:R-:W4:Y:S01]  /*3380*/  LDCU UR8, c[0x0][0x38c] ;  /* 0x00007180ff0877ac */ /* 0x000f220008000800 */
[----:B------:R-:W-:Y:S01]  /*3390*/  LOP3.LUT R0, R0, 0xffff, RZ, 0xc0, !PT ;  /* 0x0000ffff00007812 */ /* 0x000fe200078ec0ff */
[----:B-1----:R-:W-:Y:S01]  /*33a0*/  IMAD.MOV.U32 R9, RZ, RZ, 0x1 ;  /* 0x00000001ff097424 */ /* 0x002fe200078e00ff */
[----:B------:R-:W-:Y:S01]  /*33b0*/  LOP3.LUT R8, R8, 0xffff, RZ, 0xc0, !PT ;  /* 0x0000ffff08087812 */ /* 0x000fe200078ec0ff */
[----:B------:R-:W-:Y:S01]  /*33c0*/  UMOV UR19, URZ ;  /* 0x000000ff00137c82 */ /* 0x000fe20008000000 */
[----:B------:R-:W-:Y:S01]  /*33d0*/  R2UR UR11, R0 ;  /* 0x00000000000b72ca */ /* 0x000fe200000e0000 */
[----:B------:R-:W-:Y:S01]  /*33e0*/  UMOV UR18, URZ ;  /* 0x000000ff00127c82 */ /* 0x000fe20008000000 */
[----:B------:R-:W-:Y:S01]  /*33f0*/  R2UR UR12, R8 ;  /* 0x00000000080c72ca */ /* 0x000fe200000e0000 */
[----:B------:R-:W-:Y:S01]  /*3400*/  IMAD.MOV.U32 R8, RZ, RZ, RZ ;  /* 0x000000ffff087224 */ /* 0x000fe200078e00ff */
[----:B------:R-:W-:Y:S01]  /*3410*/  UMOV UR17, URZ ;  /* 0x000000ff00117c82 */ /* 0x000fe20008000000 */
[----:B---3--:R-:W-:-:S02]  /*3420*/  ULEA UR7, UR7, UR6, 0x18 ;  /* 0x0000000607077291 */ /* 0x008fc4000f8ec0ff */
[----:B------:R-:W-:Y:S02]  /*3430*/  UISETP.NE.AND UP2, UPT, UR5, URZ, UPT ;  /* 0x000000ff0500728c */ /* 0x000fe4000bf45270 */
[----:B------:R-:W-:Y:S02]  /*3440*/  UIADD3 UR13, UPT, UPT, UR7, 0x6400, URZ ;  /* 0x00006400070d7890 */ /* 0x000fe4000fffe0ff */
[----:B------:R-:W-:Y:S02]  /*3450*/  UIADD3 UR14, UPT, UPT, UR7, 0x1a400, URZ ;  /* 0x0001a400070e7890 */ /* 0x000fe4000fffe0ff */
[----:B----4-:R-:W-:Y:S01]  /*3460*/  UIADD3 UR8, UPT, UPT, UR8, 0x3f, URZ ;  /* 0x0000003f08087890 */ /* 0x010fe2000fffe0ff */
[----:B--2---:R-:W1:Y:S01]  /*3470*/  LDS R2, [UR7+0x140] ;  /* 0x00014007ff027984 */ /* 0x004e620008000800 */
[----:B------:R-:W-:Y:S02]  /*3480*/  USHF.R.U32.HI UR13, URZ, 0x4, UR13 ;  /* 0x00000004ff0d7899 */ /* 0x000fe4000801160d */
[----:B------:R-:W-:-:S02]  /*3490*/  USHF.R.S32.HI UR6, URZ, 0x1f, UR8 ;  /* 0x0000001fff067899 */ /* 0x000fc40008011408 */
[----:B------:R-:W-:Y:S02]  /*34a0*/  USHF.R.U32.HI UR14, URZ, 0x4, UR14 ;  /* 0x00000004ff0e7899 */ /* 0x000fe4000801160e */
[----:B------:R-:W-:Y:S02]  /*34b0*/  ULEA.HI UR6, UR6, UR8, URZ, 0x6 ;  /* 0x0000000806067291 */ /* 0x000fe4000f8f30ff */
[----:B------:R-:W-:Y:S02]  /*34c0*/  ULOP3.LUT UR13, UR13, 0x3fff, URZ, 0xc0, !UPT ;  /* 0x00003fff0d0d7892 */ /* 0x000fe4000f8ec0ff */
[----:B------:R-:W-:Y:S02]  /*34d0*/  USHF.R.S32.HI UR6, URZ, 0x6, UR6 ;  /* 0x00000006ff067899 */ /* 0x000fe40008011406 */
[----:B------:R-:W-:Y:S02]  /*34e0*/  ULOP3.LUT UR14, UR14, 0x3fff, URZ, 0xc0, !UPT ;  /* 0x00003fff0e0e7892 */ /* 0x000fe4000f8ec0ff */
[----:B------:R-:W-:Y:S01]  /*34f0*/  UISETP.LT.AND UP0, UPT, UR6, 0x1, UPT ;  /* 0x000000010600788c */ /* 0x000fe2000bf01270 */
[----:B------:R-:W-:Y:S01]  /*3500*/  UMOV UR28, 0x0 ;  /* 0x00000000001c7882 */ /* 0x000fe20000000000 */
[----:B------:R-:W-:Y:S01]  /*3510*/  UMOV UR29, 0x10100010 ;  /* 0x10100010001d7882 */ /* 0x000fe20000000000 */
[----:B------:R-:W-:-:S02]  /*3520*/  ULOP3.LUT UR13, UR13, 0x10000, URZ, 0xfc, !UPT ;  /* 0x000100000d0d7892 */ /* 0x000fc4000f8efcff */
[----:B------:R-:W-:Y:S02]  /*3530*/  ULOP3.LUT UR14, UR14, 0x10000, URZ, 0xfc, !UPT ;  /* 0x000100000e0e7892 */ /* 0x000fe4000f8efcff */
[----:B------:R-:W-:Y:S01]  /*3540*/  USEL UR20, UR6, 0x1, !UP0 ;  /* 0x0000000106147887 */ /* 0x000fe2000c000000 */
[----:B------:R-:W-:Y:S01]  /*3550*/  UMOV UR26, 0x0 ;  /* 0x00000000001a7882 */ /* 0x000fe20000000000 */
[----:B------:R-:W-:Y:S01]  /*3560*/  UMOV UR27, 0x10100010 ;  /* 0x10100010001b7882 */ /* 0x000fe20000000000 */
[----:B------:R-:W-:Y:S01]  /*3570*/  UMOV UR24, 0x0 ;  /* 0x0000000000187882 */ /* 0x000fe20000000000 */
[----:B------:R-:W-:Y:S01]  /*3580*/  UMOV UR25, 0x10100010 ;  /* 0x1010001000197882 */ /* 0x000fe20000000000 */
[----:B------:R-:W-:Y:S01]  /*3590*/  UMOV UR22, 0x0 ;  /* 0x0000000000167882 */ /* 0x000fe20000000000 */
[----:B------:R-:W-:Y:S01]  /*35a0*/  UMOV UR23, 0x10100010 ;  /* 0x1010001000177882 */ /* 0x000fe20000000000 */
[----:B-1----:R-:W-:Y:S02]  /*35b0*/  R2UR UR21, R2 ;  /* 0x00000000021572ca */ /* 0x002fe400000e0000 */
[----:B------:R-:W-:-:S13]  /*35c0*/  CS2R R2, SRZ ;  /* 0x0000000000027805 */ /* 0x000fda000001ff00 */
.L_x_75:
[C---:B------:R-:W-:Y:S02]  /*35d0*/  LEA R0, R8.reuse, UR7, 0x3 ;  /* 0x0000000708007c11 */ /* 0x040fe4000f8e18ff */
[----:B------:R-:W-:Y:S02]  /*35e0*/  SHF.L.U32 R4, R3, 0x1f, RZ ;  /* 0x0000001f03047819 */ /* 0x000fe400000006ff */
[----:B------:R-:W-:Y:S02]  /*35f0*/  LEA R5, R8, UR7, 0x4 ;  /* 0x0000000708057c11 */ /* 0x000fe4000f8e20ff */
[----:B------:R-:W1:Y:S02]  /*3600*/  SYNCS.PHASECHK.TRANS64.TRYWAIT P0, [R0+URZ+0x90], R4 ;  /* 0x00009004000075a7 */ /* 0x000e6400080011ff */
[----:B-1-34-:R-:W-:Y:S05]  /*3610*/  @!P0 BRA `(.L_x_68) ;  /* 0x0000004c000c8947 */ /* 0x01afea0003800000 */
.L_x_154:
[----:B-1----:R-:W1:Y:S01]  /*3620*/  LDS.128 R4, [R5+0x120] ;  /* 0x0001200005047984 */ /* 0x002e620000000c00 */
[----:B------:R-:W-:Y:S02]  /*3630*/  VIADD R0, R0, 0xa0 ;  /* 0x000000a000007836 */ /* 0x000fe40000000000 */
[----:B------:R-:W-:Y:S01]  /*3640*/  VIADD R8, R8, 0x1 ;  /* 0x0000000108087836 */ /* 0x000fe20000000000 */
[----:B------:R-:W-:Y:S01]  /*3650*/  @!PT LDS RZ, [RZ] ;  /* 0x00000000fffff984 */ /* 0x000fe20000000800 */
[----:B------:R-:W-:Y:S01]  /*3660*/  @!PT LDS RZ, [RZ] ;  /* 0x00000000fffff984 */ /* 0x000fe20000000800 */
[----:B------:R-:W-:Y:S01]  /*3670*/  @!PT LDS RZ, [RZ] ;  /* 0x00000000fffff984 */ /* 0x000fe20000000800 */
[----:B------:R-:W-:Y:S01]  /*3680*/  @!PT LDS RZ, [RZ] ;  /* 0x00000000fffff984 */ /* 0x000fe20000000800 */
[----:B------:R2:W-:Y:S06]  /*3690*/  MEMBAR.ALL.CTA ;  /* 0x0000000000007992 */ /* 0x0005ec0000008000 */
[----:B--2---:R-:W2:Y:S01]  /*36a0*/  FENCE.VIEW.ASYNC.S ;  /* 0x00000000000073c6 */ /* 0x004ea20000000000 */
[----:B------:R-:W-:-:S04]  /*36b0*/  PRMT R0, RZ, 0x654, R0 ;  /* 0x00000654ff007816 */ /* 0x000fc80000000000 */
[----:B--2---:R2:W-:Y:S01]  /*36c0*/  SYNCS.ARRIVE.TRANS64.RED.A1T0 RZ, [R0+URZ], RZ ;  /* 0x000000ff00ff79a7 */ /* 0x0045e200081004ff */
[----:B-1----:R-:W-:Y:S01]  /*36d0*/  LOP3.LUT P1, RZ, R6, 0x1, RZ, 0xc0, !PT ;  /* 0x0000000106ff7812 */ /* 0x002fe2000782c0ff */
[----:B--2---:R-:W-:-:S12]  /*36e0*/  BRA.U UP2, `(.L_x_69) ;  /* 0x0000000502087547 */ /* 0x004fd8000b800000 */
[----:B------:R-:W1:Y:S01]  /*36f0*/  LDCU UR8, c[0x0][0x38c] ;  /* 0x00007180ff0877ac */ /* 0x000e620008000800 */
[----:B------:R-:W-:Y:S02]  /*3700*/  PLOP3.LUT P2, PT, PT, PT, PT, 0x80, 0x8 ;  /* 0x000000000008781c */ /* 0x000fe40003f4f070 */
[----:B------:R-:W-:Y:S01]  /*3710*/  SHF.L.U32 R4, R9, 0x1f, RZ ;  /* 0x0000001f09047819 */ /* 0x000fe200000006ff */
[----:B------:R-:W-:Y:S02]  /*3720*/  ULEA UR9, UR19, UR7, 0x3 ;  /* 0x0000000713097291 */ /* 0x000fe4000f8e18ff */
[----:B------:R-:W-:Y:S02]  /*3730*/  ULEA UR10, UR19, UR21, 0x6 ;  /* 0x00000015130a7291 */ /* 0x000fe4000f8e30ff */
[----:B-1----:R-:W-:-:S06]  /*3740*/  UISETP.GE.AND UP0, UPT, UR8, 0x1, UPT ;  /* 0x000000010800788c */ /* 0x002fcc000bf06270 */
[----:B------:R-:W-:-:S05]  /*3750*/  PLOP3.LUT P0, PT, PT, PT, UP0, 0x80, 0x8 ;  /* 0x000000000008781c */ /* 0x000fca0003f0f008 */
[----:B------:R-:W-:-:S08]  /*3760*/  @UP0 ULEA UR8, UR18, UR7, 0x3 ;  /* 0x0000000712080291 */ /* 0x000fd0000f8e18ff */
[----:B------:R-:W-:-:S04]  /*3770*/  @P0 SHF.L.U32 R0, R2, 0x1f, RZ ;  /* 0x0000001f02000819 */ /* 0x000fc800000006ff */
[----:B------:R1:W2:Y:S01]  /*3780*/  @P0 SYNCS.PHASECHK.TRANS64.TRYWAIT P2, [UR8], R0 ;  /* 0x00000000ff0005a7 */ /* 0x0002a20008041108 */
[----:B------:R-:W3:Y:S02]  /*3790*/  SYNCS.PHASECHK.TRANS64.TRYWAIT P0, [UR9+0xd0], R4 ;  /* 0x0000d004ff0075a7 */ /* 0x000ee40008001109 */
[----:B-123--:R-:W-:Y:S05]  /*37a0*/  @!P0 BRA `(.L_x_70) ;  /* 0x0000004800bc8947 */ /* 0x00efea0003800000 */
.L_x_156:
[----:B------:R-:W-:Y:S01]  /*37b0*/  UMOV UR16, UR17 ;  /* 0x0000001100107c82 */ /* 0x000fe20008000000 */
[----:B------:R-:W-:Y:S05]  /*37c0*/  BRA.U !UP0, `(.L_x_71) ;  /* 0x0000000108c07547 */ /* 0x000fea000b800000 */
[----:B------:R-:W-:Y:S02]  /*37d0*/  UIADD3 UR16, UPT, UPT, UR20, UR17, URZ ;  /* 0x0000001114107290 */ /* 0x000fe4000fffe0ff */
[----:B------:R-:W-:Y:S01]  /*37e0*/  UPLOP3.LUT UP3, UPT, UPT, UPT, UPT, 0x40, 0x4 ;  /* 0x000000000004789c */ /* 0x000fe20003f6e870 */
[----:B------:R-:W-:Y:S01]  /*37f0*/  UMOV UR15, UR6 ;  /* 0x00000006000f7c82 */ /* 0x000fe20008000000 */
[----:B------:R-:W-:-:S09]  /*3800*/  UMOV UR46, UR18 ;  /* 0x00000012002e7c82 */ /* 0x000fd20008000000 */
.L_x_74:
[----:B--2---:R-:W-:Y:S01]  /*3810*/  ULEA UR8, UR46, UR7, 0x3 ;  /* 0x000000072e087291 */ /* 0x004fe2000f8e18ff */
[----:B---3--:R-:W-:Y:S11]  /*3820*/  @P2 BRA `(.L_x_72) ;  /* 0x00000000000c2947 */ /* 0x008ff60003800000 */
[----:B-1----:R-:W-:Y:S04]  /*3830*/  SHF.L.U32 R4, R2, 0x1f, RZ ;  /* 0x0000001f02047819 */ /* 0x002fe800000006ff */
[----:B------:R-:W1:Y:S02]  /*3840*/  SYNCS.PHASECHK.TRANS64.TRYWAIT P0, [UR8], R4 ;  /* 0x00000004ff0075a7 */ /* 0x000e640008001108 */
[----:B-1----:R-:W-:Y:S05]  /*3850*/  @!P0 BRA `(.L_x_73) ;  /* 0x0000004800a88947 */ /* 0x002fea0003800000 */
.L_x_72:
[----:B------:R-:W-:Y:S01]  /*3860*/  UISETP.NE.AND UP0, UPT, UR15, 0x1, UPT ;  /* 0x000000010f00788c */ /* 0x000fe2000bf05270 */
[----:B------:R-:W-:Y:S01]  /*3870*/  PLOP3.LUT P2, PT, PT, PT, PT, 0x80, 0x8 ;  /* 0x000000000008781c */ /* 0x000fe20003f4f070 */
[----:B------:R-:W-:Y:S02]  /*3880*/  UIADD3 UR18, UPT, UPT, UR46, 0x1, URZ ;  /* 0x000000012e127890 */ /* 0x000fe4000fffe0ff */
[----:B------:R-:W-:Y:S02]  /*3890*/  ULEA UR32, UR46, UR14, 0x8 ;  /* 0x0000000e2e207291 */ /* 0x000fe4000f8e40ff */
[----:B------:R-:W-:Y:S01]  /*38a0*/  UISETP.NE.AND UP1, UPT, UR18, 0x5, UPT ;  /* 0x000000051200788c */ /* 0x000fe2000bf25270 */
[----:B------:R-:W-:Y:S01]  /*38b0*/  PLOP3.LUT P0, PT, PT, PT, UP0, 0x80, 0x8 ;  /* 0x000000000008781c */ /* 0x000fe20003f0f008 */
[----:B------:R-:W-:Y:S02]  /*38c0*/  UIADD3 UR44, UPT, UPT, UR32, 0x2, URZ ;  /* 0x00000002202c7890 */ /* 0x000fe4000fffe0ff */
[----:B------:R-:W-:Y:S02]  /*38d0*/  USEL UR31, URZ, 0x1, UP1 ;  /* 0x00000001ff1f7887 */ /* 0x000fe40008800000 */
[----:B------:R-:W-:Y:S02]  /*38e0*/  USEL UR18, UR18, URZ, UP1 ;  /* 0x000000ff12127287 */ /* 0x000fe40008800000 */
[----:B------:R-:W-:Y:S02]  /*38f0*/  UIADD3 UR40, UPT, UPT, UR32, 0x4, URZ ;  /* 0x0000000420287890 */ /* 0x000fe4000fffe0ff */
[----:B------:R-:W-:Y:S01]  /*3900*/  @UP0 ULEA UR30, UR18, UR7, 0x3 ;  /* 0x00000007121e0291 */ /* 0x000fe2000f8e18ff */
[----:B------:R-:W-:Y:S01]  /*3910*/  LOP3.LUT R2, R2, UR31, RZ, 0x3c, !PT ;  /* 0x0000001f02027c12 */ /* 0x000fe2000f8e3cff */
[----:B------:R-:W-:Y:S02]  /*3920*/  UIADD3 UR36, UPT, UPT, UR32, 0x6, URZ ;  /* 0x0000000620247890 */ /* 0x000fe4000fffe0ff */
[----:B------:R-:W-:Y:S01]  /*3930*/  UIADD3 UR8, UPT, UPT, UR8, 0x28, URZ ;  /* 0x0000002808087890 */ /* 0x000fe2000fffe0ff */
[----:B-1----:R-:W-:Y:S01]  /*3940*/  @P0 SHF.L.U32 R0, R2, 0x1f, RZ ;  /* 0x0000001f02000819 */ /* 0x002fe200000006ff */
[----:B------:R-:W-:Y:S02]  /*3950*/  UIADD3 UR17, UPT, UPT, UR17, 0x1, URZ ;  /* 0x0000000111117890 */ /* 0x000fe4000fffe0ff */
[----:B------:R-:W-:Y:S01]  /*3960*/  UIADD3 UR15, UPT, UPT, UR15, -0x1, URZ ;  /* 0xffffffff0f0f7890 */ /* 0x000fe2000fffe0ff */
[----:B------:R2:W3:Y:S01]  /*3970*/  @P0 SYNCS.PHASECHK.TRANS64.TRYWAIT P2, [UR30], R0 ;  /* 0x00000000ff0005a7 */ /* 0x0004e2000804111e */
[----:B------:R-:W-:Y:S02]  /*3980*/  ULEA UR30, UR46, UR13, 0xa ;  /* 0x0000000d2e1e7291 */ /* 0x000fe4000f8e50ff */
[----:B------:R-:W-:Y:S02]  /*3990*/  UISETP.NE.AND UP0, UPT, UR17, UR16, UPT ;  /* 0x000000101100728c */ /* 0x000fe4000bf05270 */
[----:B------:R-:W-:Y:S02]  /*39a0*/  UIADD3 UR42, UPT, UPT, UR30, 0x2, URZ ;  /* 0x000000021e2a7890 */ /* 0x000fe4000fffe0ff */
[----:B------:R-:W-:Y:S02]  /*39b0*/  UIADD3 UR38, UPT, UPT, UR30, 0x4, URZ ;  /* 0x000000041e267890 */ /* 0x000fe4000fffe0ff */
[----:B------:R-:W-:Y:S01]  /*39c0*/  UIADD3 UR34, UPT, UPT, UR30, 0x6, URZ ;  /* 0x000000061e227890 */ /* 0x000fe2000fffe0ff */
[----:B------:R-:W-:Y:S01]  /*39d0*/  UMOV UR33, 0x40004040 ;  /* 0x4000404000217882 */ /* 0x000fe20000000000 */
[----:B------:R-:W-:Y:S01]  /*39e0*/  UMOV UR31, 0x40004040 ;  /* 0x40004040001f7882 */ /* 0x000fe20000000000 */
[----:B------:R-:W-:Y:S01]  /*39f0*/  UMOV UR45, 0x40004040 ;  /* 0x40004040002d7882 */ /* 0x000fe20000000000 */
[----:B------:R2:W-:Y:S01]  /*3a00*/  UTCHMMA.2CTA gdesc[UR30], gdesc[UR32], tmem[UR10], tmem[UR28], idesc[UR29], UP3 ;  /* 0x00ff1c201e0075ea */ /* 0x0005e20009a0000a */
[----:B------:R-:W-:Y:S01]  /*3a10*/  UPLOP3.LUT UP3, UPT, UPT, UPT, UPT, 0x80, 0x8 ;  /* 0x000000000008789c */ /* 0x000fe20003f6f070 */
[----:B------:R-:W-:Y:S01]  /*3a20*/  UMOV UR43, 0x40004040 ;  /* 0x40004040002b7882 */ /* 0x000fe20000000000 */
[----:B------:R-:W-:Y:S01]  /*3a30*/  UMOV UR41, 0x40004040 ;  /* 0x4000404000297882 */ /* 0x000fe20000000000 */
[----:B------:R2:W-:Y:S01]  /*3a40*/  UTCHMMA.2CTA gdesc[UR42], gdesc[UR44], tmem[UR10], tmem[UR26], idesc[UR27], UPT ;  /* 0x00ff1a2c2a0075ea */ /* 0x0005e2000ba0000a */
[----:B------:R-:W-:Y:S01]  /*3a50*/  UMOV UR39, 0x40004040 ;  /* 0x4000404000277882 */ /* 0x000fe20000000000 */
[----:B------:R-:W-:Y:S01]  /*3a60*/  UMOV UR37, 0x40004040 ;  /* 0x4000404000257882 */ /* 0x000fe20000000000 */
[----:B------:R-:W-:Y:S01]  /*3a70*/  UMOV UR35, 0x40004040 ;  /* 0x4000404000237882 */ /* 0x000fe20000000000 */
[----:B------:R2:W-:Y:S01]  /*3a80*/  UTCHMMA.2CTA gdesc[UR38], gdesc[UR40], tmem[UR10], tmem[UR24], idesc[UR25], UPT ;  /* 0x00ff1828260075ea */ /* 0x0005e2000ba0000a */
[----:B------:R2:W-:Y:S01]  /*3a90*/  UTCHMMA.2CTA gdesc[UR34], gdesc[UR36], tmem[UR10], tmem[UR22], idesc[UR23], UPT ;  /* 0x00ff1624220075ea */ /* 0x0005e2000ba0000a */
[----:B------:R2:W-:Y:S01]  /*3aa0*/  UTCBAR.2CTA.MULTICAST [UR8], URZ, UR12 ;  /* 0x000000ff080073e9 */ /* 0x0005e2000820080c */
[----:B------:R-:W-:Y:S01]  /*3ab0*/  UMOV UR46, UR18 ;  /* 0x00000012002e7c82 */ /* 0x000fe20008000000 */
[----:B------:R-:W-:Y:S05]  /*3ac0*/  BRA.U UP0, `(.L_x_74) ;  /* 0xfffffffd00507547 */ /* 0x000fea000b83ffff */
.L_x_71:
[----:B------:R-:W-:Y:S01]  /*3ad0*/  UIADD3 UR9, UPT, UPT, UR9, 0xb0, URZ ;  /* 0x000000b009097890 */ /* 0x000fe2000fffe0ff */
[----:B------:R-:W-:-:S08]  /*3ae0*/  UMOV UR17, UR16 ;  /* 0x0000001000117c82 */ /* 0x000fd00008000000 */
[----:B------:R4:W-:Y:S01]  /*3af0*/  UTCBAR.2CTA.MULTICAST [UR9], URZ, UR11 ;  /* 0x000000ff090073e9 */ /* 0x0009e2000820080b */
[----:B------:R-:W-:Y:S02]  /*3b00*/  NOP ;  /* 0x0000000000007918 */ /* 0x000fe40000000000 */
.L_x_69:
[----:B------:R-:W-:Y:S01]  /*3b10*/  UIADD3 UR19, UPT, UPT, UR19, 0x1, URZ ;  /* 0x0000000113137890 */ /* 0x000fe2000fffe0ff */
[----:B------:R-:W-:-:S03]  /*3b20*/  ISETP.NE.AND P0, PT, R8, 0x2, PT ;  /* 0x000000020800780c */ /* 0x000fc60003f05270 */
[----:B------:R-:W-:Y:S01]  /*3b30*/  UISETP.NE.AND UP0, UPT, UR19, 0x4, UPT ;  /* 0x000000041300788c */ /* 0x000fe2000bf05270 */
[----:B-12---:R-:W-:Y:S02]  /*3b40*/  SEL R0, RZ, 0x1, P0 ;  /* 0x00000001ff007807 */ /* 0x006fe40000000000 */
[----:B------:R-:W-:Y:S01]  /*3b50*/  SEL R8, R8, RZ, P0 ;  /* 0x000000ff08087207 */ /* 0x000fe20000000000 */
[----:B------:R-:W-:Y:S01]  /*3b60*/  USEL UR8, URZ, 0x1, UP0 ;  /* 0x00000001ff087887 */ /* 0x000fe20008000000 */
[----:B------:R-:W-:Y:S01]  /*3b70*/  LOP3.LUT R3, R3, R0, RZ, 0x3c, !PT ;  /* 0x0000000003037212 */ /* 0x000fe200078e3cff */
[----:B------:R-:W-:-:S04]  /*3b80*/  USEL UR19, UR19, URZ, UP0 ;  /* 0x000000ff13137287 */ /* 0x000fc80008000000 */
[----:B------:R-:W-:Y:S01]  /*3b90*/  LOP3.LUT R9, R9, UR8, RZ, 0x3c, !PT ;  /* 0x0000000809097c12 */ /* 0x000fe2000f8e3cff */
[----:B------:R-:W-:Y:S07]  /*3ba0*/  @P1 BRA `(.L_x_75) ;  /* 0xfffffff800881947 */ /* 0x000fee000383ffff */
[----:B------:R-:W1:Y:S01]  /*3bb0*/  S2UR UR6, SR_CgaCtaId ;  /* 0x00000000000679c3 */ /* 0x000e620000008800 */
[----:B------:R-:W-:Y:S01]  /*3bc0*/  ELECT P0, URZ, PT ;  /* 0x0000000000ff782f */ /* 0x000fe20003800000 */
[----:B------:R-:W-:Y:S01]  /*3bd0*/  HFMA2 R0, -RZ, RZ, 0, 5.9604644775390625e-08 ;  /* 0x00000001ff007431 */ /* 0x000fe200000001ff */
[----:B------:R-:W-:-:S05]  /*3be0*/  UMOV UR8, 0x40 ;  /* 0x0000004000087882 */ /* 0x000fca0000000000 */
[----:B------:R-:W-:Y:S01]  /*3bf0*/  UVIRTCOUNT.DEALLOC.SMPOOL 0x80 ;  /* 0x000000800000784c */ /* 0x000fe20000000000 */
[----:B------:R-:W-:Y:S02]  /*3c00*/  UISETP.NE.AND UP0, UPT, UR5, URZ, UPT ;  /* 0x000000ff0500728c */ /* 0x000fe4000bf05270 */
[----:B-1----:R-:W-:-:S09]  /*3c10*/  ULEA UR6, UR6, UR8, 0x18 ;  /* 0x0000000806067291 */ /* 0x002fd2000f8ec0ff */
[----:B------:R1:W-:Y:S01]  /*3c20*/  @P0 STS.U8 [UR6+0x1c], R0 ;  /* 0x00001c00ff000988 */ /* 0x0003e20008000006 */
[----:B------:R-:W-:Y:S05]  /*3c30*/  BRA.U UP0, `(.L_x_76) ;  /* 0x0000000100a07547 */ /* 0x000fea000b800000 */
[----:B------:R-:W-:Y:S01]  /*3c40*/  UIADD3 UR5, UPT, UPT, UR7, 0xd0, URZ ;  /* 0x000000d007057890 */ /* 0x000fe2000fffe0ff */
[----:B------:R-:W-:-:S03]  /*3c50*/  SHF.L.U32 R2, R9, 0x1f, RZ ;  /* 0x0000001f09027819 */ /* 0x000fc600000006ff */
[----:B------:R-:W-:-:S09]  /*3c60*/  ULEA UR8, UR19, UR5, 0x3 ;  /* 0x0000000513087291 */ /* 0x000fd2000f8e18ff */
[----:B------:R-:W2:Y:S02]  /*3c70*/  SYNCS.PHASECHK.TRANS64.TRYWAIT P0, [UR8], R2 ;  /* 0x00000002ff0075a7 */ /* 0x000ea40008001108 */
[----:B--2---:R-:W-:Y:S05]  /*3c80*/  @!P0 BRA `(.L_x_77) ;  /* 0x0000004400b48947 */ /* 0x004fea0003800000 */
.L_x_159:
[----:B----4-:R-:W-:-:S04]  /*3c90*/  UIADD3 UR9, UPT, UPT, UR19, 0x1, URZ ;  /* 0x0000000113097890 */ /* 0x010fc8000fffe0ff */
        /* <DEDUP_REMOVED lines=8> */
.L_x_161:
        /* <DEDUP_REMOVED lines=9> */
.L_x_163:
[----:B------:R-:W-:-:S04]  /*3db0*/  UIADD3 UR9, UPT, UPT, UR9, 0x1, URZ ;  /* 0x0000000109097890 */ /* 0x000fc8000fffe0ff */
[----:B------:R-:W-:-:S04]  /*3dc0*/  UISETP.NE.AND UP1, UPT, UR9, 0x4, UPT ;  /* 0x000000040900788c */ /* 0x000fc8000bf25270 */
[----:B------:R-:W-:Y:S02]  /*3dd0*/  USEL UR8, URZ, 0x1, UP1 ;  /* 0x00000001ff087887 */ /* 0x000fe40008800000 */
[----:B------:R-:W-:-:S04]  /*3de0*/  USEL UR9, UR9, URZ, UP1 ;  /* 0x000000ff09097287 */ /* 0x000fc80008800000 */
[----:B------:R-:W-:Y:S01]  /*3df0*/  ULEA UR9, UR9, UR5, 0x3 ;  /* 0x0000000509097291 */ /* 0x000fe2000f8e18ff */
[----:B------:R-:W-:-:S04]  /*3e00*/  LOP3.LUT R2, R2, UR8, RZ, 0x3c, !PT ;  /* 0x0000000802027c12 */ /* 0x000fc8000f8e3cff */
[----:B------:R-:W-:Y:S01]  /*3e10*/  SHF.L.U32 R2, R2, 0x1f, RZ ;  /* 0x0000001f02027819 */ /* 0x000fe200000006ff */
[----:B-1----:R-:W-:-:S04]  /*3e20*/  IMAD.U32 R0, RZ, RZ, UR9 ;  /* 0x00000009ff007e24 */ /* 0x002fc8000f8e00ff */
[----:B------:R1:W2:Y:S03]  /*3e30*/  SYNCS.PHASECHK.TRANS64.TRYWAIT P0, [R0+URZ], R2 ;  /* 0x00000002000075a7 */ /* 0x0002a600080011ff */
[----:B--2---:R-:W-:Y:S05]  /*3e40*/  @!P0 NANOSLEEP.SYNCS 0x989680 ;  /* 0x009896800000895d */ /* 0x004fea0003900000 */
[----:B------:R-:W2:Y:S02]  /*3e50*/  @!P0 SYNCS.PHASECHK.TRANS64 P0, [R0+URZ], R2 ;  /* 0x00000002000085a7 */ /* 0x000ea400080010ff */
[----:B--2---:R-:W-:Y:S05]  /*3e60*/  @P0 BRA `(.L_x_80) ;  /* 0x0000000000200947 */ /* 0x004fea0003800000 */
.L_x_81:
[----:B--2---:R2:W4:Y:S02]  /*3e70*/  SYNCS.PHASECHK.TRANS64.TRYWAIT P0, [R0+URZ], R2 ;  /* 0x00000002000075a7 */ /* 0x00452400080011ff */
[----:B----4-:R-:W-:Y:S05]  /*3e80*/  @!P0 NANOSLEEP.SYNCS 0x989680 ;  /* 0x009896800000895d */ /* 0x010fea0003900000 */
[----:B------:R-:W4:Y:S02]  /*3e90*/  @!P0 SYNCS.PHASECHK.TRANS64 P0, [R0+URZ], R2 ;  /* 0x00000002000085a7 */ /* 0x000f2400080010ff */
[----:B----4-:R-:W-:Y:S05]  /*3ea0*/  @!P0 BRA `(.L_x_81) ;  /* 0xfffffffc00f08947 */ /* 0x010fea000383ffff */
[----:B------:R-:W-:Y:S05]  /*3eb0*/  BRA `(.L_x_80) ;  /* 0x00000000000c7947 */ /* 0x000fea0003800000 */
.L_x_76:
[----:B------:R-:W-:-:S04]  /*3ec0*/  UIADD3 UR5, UPT, UPT, UR7, 0x110, URZ ;  /* 0x0000011007057890 */ /* 0x000fc8000fffe0ff */
[----:B------:R-:W-:-:S09]  /*3ed0*/  UPRMT UR5, UR4, 0x654, UR5 ;  /* 0x0000065404057896 */ /* 0x000fd20008000005 */
[----:B------:R-:W-:Y:S03]  /*3ee0*/  SYNCS.ARRIVE.TRANS64.RED.A1T0 RZ, [UR5], RZ ;  /* 0x000000ffffff79a7 */ /* 0x000fe60008100405 */
.L_x_80:
[----:B-12---:R-:W-:Y:S01]  /*3ef0*/  SHF.L.U32 R2, RZ, 0x1f, RZ ;  /* 0x0000001fff027819 */ /* 0x006fe200000006ff */
[----:B------:R-:W-:Y:S01]  /*3f00*/  UIADD3 UR5, UPT, UPT, UR7, 0x110, URZ ;  /* 0x0000011007057890 */ /* 0x000fe2000fffe0ff */
[----:B------:R-:W-:Y:S02]  /*3f10*/  PLOP3.LUT P0, PT, PT, PT, UP0, 0x80, 0x8 ;  /* 0x000000000008781c */ /* 0x000fe40003f0f008 */
[----:B------:R-:W1:Y:S02]  /*3f20*/  SYNCS.PHASECHK.TRANS64.TRYWAIT P1, [UR7+0x110], R2 ;  /* 0x00011002ff0075a7 */ /* 0x000e640008021107 */
[----:B-1----:R-:W-:Y:S09]  /*3f30*/  @!P1 BRA `(.L_x_82) ;  /* 0x0000004400509947 */ /* 0x002ff20003800000 */
.L_x_165:
[----:B------:R-:W-:Y:S01]  /*3f40*/  @!UP0 UPRMT UR5, UR4, 0x654, UR5 ;  /* 0x0000065404058896 */ /* 0x000fe20008000005 */
[----:B------:R-:W-:Y:S02]  /*3f50*/  UMOV UR8, 0xffff ;  /* 0x0000ffff00087882 */ /* 0x000fe40000000000 */
[----:B------:R-:W-:-:S06]  /*3f60*/  UMOV UR4, 0x1 ;  /* 0x0000000100047882 */ /* 0x000fcc0000000000 */
[----:B------:R-:W-:Y:S01]  /*3f70*/  @!P0 SYNCS.ARRIVE.TRANS64.RED.A1T0 RZ, [UR5], RZ ;  /* 0x000000ffffff89a7 */ /* 0x000fe20008100405 */
[----:B------:R-:W-:Y:S01]  /*3f80*/  NOP ;  /* 0x0000000000007918 */ /* 0x000fe20000000000 */
[----:B-1----:R-:W1:Y:S01]  /*3f90*/  LDS R0, [UR6+0x14] ;  /* 0x00001406ff007984 */ /* 0x002e620008000800 */
[----:B------:R-:W-:-:S04]  /*3fa0*/  ULOP3.LUT UR5, UR21, 0xffff, URZ, 0xc0, !UPT ;  /* 0x0000ffff15057892 */ /* 0x000fc8000f8ec0ff */
[----:B------:R-:W-:-:S04]  /*3fb0*/  USHF.R.U32.HI UR5, URZ, 0x5, UR5 ;  /* 0x00000005ff057899 */ /* 0x000fc80008011605 */
[----:B------:R-:W-:Y:S02]  /*3fc0*/  USHF.L.U32 UR8, UR8, UR5, URZ ;  /* 0x0000000508087299 */ /* 0x000fe400080006ff */
[----:B------:R-:W-:-:S04]  /*3fd0*/  USHF.L.U32 UR4, UR4, UR5, URZ ;  /* 0x0000000504047299 */ /* 0x000fc800080006ff */
[----:B-1----:R-:W-:-:S04]  /*3fe0*/  LOP3.LUT R0, R0, UR8, RZ, 0xc0, !PT ;  /* 0x0000000800007c12 */ /* 0x002fc8000f8ec0ff */
[----:B------:R-:W-:-:S13]  /*3ff0*/  ISETP.NE.AND P0, PT, R0, UR8, PT ;  /* 0x0000000800007c0c */ /* 0x000fda000bf05270 */
[----:B------:R-:W-:Y:S05]  /*4000*/  @P0 BRA `(.L_x_83) ;  /* 0x0000000000580947 */ /* 0x000fea0003800000 */
[----:B------:R-:W1:Y:S02]  /*4010*/  LDS R0, [UR6+0x18] ;  /* 0x00001806ff007984 */ /* 0x000e640008000800 */
[----:B-1----:R-:W-:-:S04]  /*4020*/  LOP3.LUT R0, R0, UR4, RZ, 0xc0, !PT ;  /* 0x0000000400007c12 */ /* 0x002fc8000f8ec0ff */
[----:B------:R-:W-:-:S13]  /*4030*/  ISETP.NE.AND P0, PT, R0, UR4, PT ;  /* 0x0000000400007c0c */ /* 0x000fda000bf05270 */
[----:B------:R-:W-:Y:S05]  /*4040*/  @P0 BRA `(.L_x_84) ;  /* 0x00000000003c0947 */ /* 0x000fea0003800000 */
[----:B------:R-:W1:Y:S01]  /*4050*/  S2R R2, SR_LANEID ;  /* 0x0000000000027919 */ /* 0x000e620000000000 */
[----:B------:R-:W-:Y:S01]  /*4060*/  ULOP3.LUT UR8, URZ, UR8, URZ, 0x33, !UPT ;  /* 0x00000008ff087292 */ /* 0x000fe2000f8e33ff */
[----:B------:R-:W-:Y:S02]  /*4070*/  VOTEU.ANY UR7, UPT, PT ;  /* 0x0000000000077886 */ /* 0x000fe400038e0100 */
[----:B------:R-:W-:-:S03]  /*4080*/  UFLO.U32 UR7, UR7 ;  /* 0x00000007000772bd */ /* 0x000fc600080e0000 */
[----:B------:R-:W-:-:S04]  /*4090*/  IMAD.U32 R0, RZ, RZ, UR8 ;  /* 0x00000008ff007e24 */ /* 0x000fc8000f8e00ff */
[----:B------:R2:W3:Y:S02]  /*40a0*/  REDUX UR5, R0 ;  /* 0x00000000000573c4 */ /* 0x0004e40000000000 */
[----:B------:R1:W-:Y:S02]  /*40b0*/  UTCATOMSWS.AND URZ, UR8 ;  /* 0x0000000800ff79e3 */ /* 0x0003e40008000000 */
[----:B-1----:R-:W-:Y:S02]  /*40c0*/  ISETP.EQ.U32.AND P0, PT, R2, UR7, PT ;  /* 0x0000000702007c0c */ /* 0x002fe4000bf02070 */
[----:B--2---:R-:W-:Y:S02]  /*40d0*/  LOP3.LUT R0, RZ, UR4, RZ, 0x33, !PT ;  /* 0x00000004ff007c12 */ /* 0x004fe4000f8e33ff */
[----:B---3--:R-:W-:Y:S02]  /*40e0*/  MOV R2, UR5 ;  /* 0x0000000500027c02 */ /* 0x008fe40008000f00 */
[----:B------:R-:W1:Y:S07]  /*40f0*/  REDUX UR4, R0 ;  /* 0x00000000000473c4 */ /* 0x000e6e0000000000 */
[----:B------:R2:W-:Y:S01]  /*4100*/  @P0 ATOMS.AND RZ, [UR6+0x14], R2 ;  /* 0x00001402ffff098c */ /* 0x0005e2000a800006 */
[----:B-1----:R-:W-:-:S05]  /*4110*/  IMAD.U32 R0, RZ, RZ, UR4 ;  /* 0x00000004ff007e24 */ /* 0x002fca000f8e00ff */
[----:B------:R2:W-:Y:S01]  /*4120*/  @P0 ATOMS.AND RZ, [UR6+0x18], R0 ;  /* 0x00001800ffff098c */ /* 0x0005e2000a800006 */
[----:B------:R-:W-:Y:S05]  /*4130*/  BRA `(.L_x_85) ;  /* 0x0000000000147947 */ /* 0x000fea0003800000 */
.L_x_84:
[----:B------:R-:W-:Y:S02]  /*4140*/  MOV R2, 0x4160 ;  /* 0x0000416000027802 */ /* 0x000fe40000000f00 */
[----:B---345:R-:W-:Y:S05]  /*4150*/  CALL.REL.NOINC `($__internal_0_$__cuda_sm10x_tcgen05_guardrail_trap_col_being_dealloced_not_returned_by_alloc) ;  /* 0x0000004400bc7944 */ /* 0x038fea0003c00000 */
[----:B------:R-:W-:Y:S05]  /*4160*/  BRA `(.L_x_85) ;  /* 0x0000000000087947 */ /* 0x000fea0003800000 */
.L_x_83:
[----:B------:R-:W-:Y:S02]  /*4170*/  MOV R2, 0x4190 ;  /* 0x0000419000027802 */ /* 0x000fe40000000f00 */
[----:B---345:R-:W-:Y:S05]  /*4180*/  CALL.REL.NOINC `($__internal_2_$__cuda_sm10x_tcgen05_guardrail_trap_unallocated_columns_being_dealloced) ;  /* 0x0000004400c87944 */ /* 0x038fea0003c00000 */
.L_x_85:
[----:B------:R-:W-:Y:S01]  /*4190*/  NOP ;  /* 0x0000000000007918 */ /* 0x000fe20000000000 */
[----:B----4-:R-:W-:Y:S05]  /*41a0*/  EXIT ;  /* 0x000000000000794d */ /* 0x010fea0003800000 */
.L_x_56:
[----:B------:R-:W-:-:S09]  /*41b0*/  UISETP.NE.OR UP5, UPT, UR10, 0x3, !UP5 ;  /* 0x000000030a00788c */ /* 0x000fd2000efa5670 */
[----:B------:R-:W-:Y:S05]  /*41c0*/  BRA.U UP5, `(.L_x_86) ;  /* 0x0000000d05b07547 */ /* 0x000fea000b800000 */
[----:B------:R-:W1:Y:S01]  /*41d0*/  LDC R0, c[0x0][0xb30] ;  /* 0x0002cc00ff007b82 */ /* 0x000e620000000800 */
[----:B------:R-:W2:Y:S01]  /*41e0*/  LDCU.64 UR8, c[0x0][0x888] ;  /* 0x00011100ff0877ac */ /* 0x000ea20008000a00 */
[----:B------:R-:W-:Y:S02]  /*41f0*/  HFMA2 R27, -RZ, RZ, 0, 0 ;  /* 0x00000000ff1b7431 */ /* 0x000fe400000001ff */
[----:B------:R-:W-:Y:S01]  /*4200*/  IMAD.MOV.U32 R29, RZ, RZ, 0x1 ;  /* 0x00000001ff1d7424 */ /* 0x000fe200078e00ff */
[----:B------:R-:W-:Y:S01]  /*4210*/  MOV R25, 0x2000 ;  /* 0x0000200000197802 */ /* 0x000fe20000000f00 */
[----:B------:R-:W3:Y:S01]  /*4220*/  LDCU.64 UR4, c[0x0][0x890] ;  /* 0x00011200ff0477ac */ /* 0x000ee20008000a00 */
[----:B------:R-:W-:Y:S01]  /*4230*/  IMAD.MOV.U32 R28, RZ, RZ, RZ ;  /* 0x000000ffff1c7224 */ /* 0x000fe200078e00ff */
[----:B------:R-:W4:Y:S01]  /*4240*/  LDC R24, c[0x0][0x370] ;  /* 0x0000dc00ff187b82 */ /* 0x000f220000000800 */
[----:B------:R-:W-:Y:S01]  /*4250*/  UMOV UR6, 0x400 ;  /* 0x0000040000067882 */ /* 0x000fe20000000000 */
[----:B------:R-:W-:-:S02]  /*4260*/  UPLOP3.LUT UP1, UPT, UPT, UPT, UPT, 0x40, 0x4 ;  /* 0x000000000004789c */ /* 0x000fc40003f2e870 */
[----:B------:R-:W-:Y:S01]  /*4270*/  ULEA UR6, UR37, UR6, 0x18 ;  /* 0x0000000625067291 */ /* 0x000fe2000f8ec0ff */
[----:B------:R-:W-:-:S03]  /*4280*/  UMOV UR13, URZ ;  /* 0x000000ff000d7c82 */ /* 0x000fc60008000000 */
[----:B------:R-:W4:Y:S01]  /*4290*/  LDC R3, c[0x0][0xb0c] ;  /* 0x0002c300ff037b82 */ /* 0x000f220000000800 */
[----:B--2---:R-:W-:Y:S02]  /*42a0*/  UISETP.NE.U32.AND UP3, UPT, UR8, URZ, UPT ;  /* 0x000000ff0800728c */ /* 0x004fe4000bf65070 */
[----:B---3--:R-:W-:-:S05]  /*42b0*/  UISETP.NE.U32.AND UP4, UPT, UR4, URZ, UPT ;  /* 0x000000ff0400728c */ /* 0x008fca000bf85070 */
[----:B------:R-:W2:Y:S01]  /*42c0*/  LDC R18, c[0x0][0xb20] ;  /* 0x0002c800ff127b82 */ /* 0x000ea20000000800 */
[----:B-1----:R-:W-:Y:S01]  /*42d0*/  ISETP.NE.AND P1, PT, R0, 0x1, PT ;  /* 0x000000010000780c */ /* 0x002fe20003f25270 */
[----:B------:R-:W-:Y:S02]  /*42e0*/  UISETP.NE.AND.EX UP3, UPT, UR9, URZ, UPT, UP3 ;  /* 0x000000ff0900728c */ /* 0x000fe4000bf65330 */
[----:B------:R-:W-:-:S04]  /*42f0*/  UISETP.NE.AND.EX UP4, UPT, UR5, URZ, UPT, UP4 ;  /* 0x000000ff0500728c */ /* 0x000fc8000bf85340 */
[----:B------:R-:W1:Y:S08]  /*4300*/  LDC.64 R30, c[0x0][0x348] ;  /* 0x0000d200ff1e7b82 */ /* 0x000e700000000a00 */
[----:B------:R-:W3:Y:S08]  /*4310*/  LDC.64 R16, c[0x0][0xb10] ;  /* 0x0002c400ff107b82 */ /* 0x000ef00000000a00 */
[----:B------:R-:W1:Y:S08]  /*4320*/  LDC.64 R6, c[0x0][0xb18] ;  /* 0x0002c600ff067b82 */ /* 0x000e700000000a00 */
[----:B------:R-:W1:Y:S08]  /*4330*/  LDC.64 R4, c[0x0][0xb28] ;  /* 0x0002ca00ff047b82 */ /* 0x000e700000000a00 */
[----:B--2-4-:R-:W1:Y:S02]  /*4340*/  LDC R19, c[0x0][0x374] ;  /* 0x0000dd00ff137b82 */ /* 0x014e640000000800 */
.L_x_95:
[C---:B------:R-:W-:Y:S02]  /*4350*/  LEA R0, R28.reuse, UR6, 0x3 ;  /* 0x000000061c007c11 */ /* 0x040fe4000f8e18ff */
[----:B------:R-:W-:Y:S02]  /*4360*/  SHF.L.U32 R2, R27, 0x1f, RZ ;  /* 0x0000001f1b027819 */ /* 0x000fe400000006ff */
[----:B------:R-:W-:Y:S02]  /*4370*/  LEA R20, R28, UR6, 0x4 ;  /* 0x000000061c147c11 */ /* 0x000fe4000f8e20ff */
[----:B--2---:R-:W2:Y:S02]  /*4380*/  SYNCS.PHASECHK.TRANS64.TRYWAIT P0, [R0+URZ+0x90], R2 ;  /* 0x00009002000075a7 */ /* 0x004ea400080011ff */
[----:B--2---:R-:W-:Y:S05]  /*4390*/  @!P0 BRA `(.L_x_87) ;  /* 0x0000004000508947 */ /* 0x004fea0003800000 */
.L_x_166:
[----:B------:R-:W-:Y:S01]  /*43a0*/  ISETP.GE.AND P0, PT, R40, 0x1, PT ;  /* 0x000000012800780c */ /* 0x000fe20003f06270 */
[----:B------:R-:W4:Y:S01]  /*43b0*/  LDS.128 R20, [R20+0x120] ;  /* 0x0001200014147984 */ /* 0x000f220000000c00 */
[----:B--2---:R-:W-:Y:S01]  /*43c0*/  VIADD R0, R0, 0xa0 ;  /* 0x000000a000007836 */ /* 0x004fe20000000000 */
[----:B------:R-:W-:Y:S01]  /*43d0*/  @!PT LDS RZ, [RZ] ;  /* 0x00000000fffff984 */ /* 0x000fe20000000800 */
[----:B------:R-:W-:Y:S01]  /*43e0*/  @!PT LDS RZ, [RZ] ;  /* 0x00000000fffff984 */ /* 0x000fe20000000800 */
[----:B------:R-:W-:Y:S01]  /*43f0*/  @!PT LDS RZ, [RZ] ;  /* 0x00000000fffff984 */ /* 0x000fe20000000800 */
[----:B------:R-:W-:Y:S01]  /*4400*/  @!PT LDS RZ, [RZ] ;  /* 0x00000000fffff984 */ /* 0x000fe20000000800 */
[----:B------:R2:W-:Y:S06]  /*4410*/  MEMBAR.ALL.CTA ;  /* 0x0000000000007992 */ /* 0x0005ec0000008000 */
[----:B--2---:R-:W2:Y:S01]  /*4420*/  FENCE.VIEW.ASYNC.S ;  /* 0x00000000000073c6 */ /* 0x004ea20000000000 */
[----:B------:R-:W-:Y:S04]  /*4430*/  PRMT R0, RZ, 0x654, R0 ;  /* 0x00000654ff007816 */ /* 0x000fe80000000000 */
[----:B--2---:R2:W-:Y:S01]  /*4440*/  SYNCS.ARRIVE.TRANS64.RED.A1T0 RZ, [R0+URZ], RZ ;  /* 0x000000ff00ff79a7 */ /* 0x0045e200081004ff */
[----:B----4-:R-:W-:Y:S11]  /*4450*/  LOP3.LUT P3, RZ, R22, 0x1, RZ, 0xc0, !PT ;  /* 0x0000000116ff7812 */ /* 0x010ff6000786c0ff */
[----:B------:R-:W-:Y:S02]  /*4460*/  @!UPT UIADD3 URZ, UPT, UPT, URZ, URZ, URZ ;  /* 0x000000fffffff290 */ /* 0x000fe4000fffe0ff */
[----:B------:R-:W-:Y:S02]  /*4470*/  @P3 MOV R11, R20 ;  /* 0x00000014000b3202 */ /* 0x000fe40000000f00 */
[----:B------:R-:W-:Y:S01]  /*4480*/  @P3 LOP3.LUT R10, R21, 0xffff, RZ, 0xc0, !PT ;  /* 0x0000ffff150a3812 */ /* 0x000fe200078ec0ff */
[----:B--2---:R-:W-:Y:S06]  /*4490*/  @!P0 BRA `(.L_x_88) ;  /* 0x0000000000a48947 */ /* 0x004fec0003800000 */
[-C--:B-1----:R-:W-:Y:S01]  /*44a0*/  IMAD.HI.U32 R0, R19, R7.reuse, RZ ;  /* 0x0000000713007227 */ /* 0x082fe200078e00ff */
[----:B------:R-:W-:Y:S02]  /*44b0*/  ISETP.NE.AND P0, PT, R6, 0x1, PT ;  /* 0x000000010600780c */ /* 0x000fe40003f05270 */
[----:B------:R-:W-:Y:S01]  /*44c0*/  ISETP.NE.AND P2, PT, R40, 0x1, PT ;  /* 0x000000012800780c */ /* 0x000fe20003f45270 */
[----:B---3--:R-:W-:Y:S01]  /*44d0*/  IMAD.HI.U32 R9, R24, R16, RZ ;  /* 0x0000001018097227 */ /* 0x008fe200078e00ff */
[----:B------:R-:W-:Y:S02]  /*44e0*/  SHF.R.U32.HI R0, RZ, R18, R0 ;  /* 0x00000012ff007219 */ /* 0x000fe40000011600 */
[----:B------:R-:W-:Y:S01]  /*44f0*/  ISETP.NE.AND P4, PT, R3, 0x1, PT ;  /* 0x000000010300780c */ /* 0x000fe20003f85270 */
[----:B------:R-:W-:Y:S01]  /*4500*/  IMAD.HI.U32 R13, R10, R7, RZ ;  /* 0x000000070a0d7227 */ /* 0x000fe200078e00ff */
[----:B------:R-:W-:Y:S02]  /*4510*/  SHF.R.U32.HI R9, RZ, R17, R9 ;  /* 0x00000011ff097219 */ /* 0x000fe40000011609 */
[----:B------:R-:W-:Y:S01]  /*4520*/  SEL R0, R19, R0, !P0 ;  /* 0x0000000013007207 */ /* 0x000fe20004000000 */
[----:B------:R-:W-:Y:S01]  /*4530*/  IMAD.HI.U32 R12, R11, R16, RZ ;  /* 0x000000100b0c7227 */ /* 0x000fe200078e00ff */
[----:B------:R-:W-:Y:S03]  /*4540*/  SEL R9, R24, R9, !P4 ;  /* 0x0000000918097207 */ /* 0x000fe60006000000 */
[-C--:B------:R-:W-:Y:S01]  /*4550*/  IMAD.HI.U32 R8, R0, R4.reuse, RZ ;  /* 0x0000000400087227 */ /* 0x080fe200078e00ff */
[----:B------:R-:W-:Y:S03]  /*4560*/  SHF.R.U32.HI R12, RZ, R17, R12 ;  /* 0x00000011ff0c7219 */ /* 0x000fe6000001160c */
[----:B------:R-:W-:Y:S01]  /*4570*/  IMAD.HI.U32 R2, R9, R4, RZ ;  /* 0x0000000409027227 */ /* 0x000fe200078e00ff */
[-C--:B------:R-:W-:Y:S02]  /*4580*/  @P2 SHF.R.U32.HI R0, RZ, R5.reuse, R8 ;  /* 0x00000005ff002219 */ /* 0x080fe40000011608 */
[----:B------:R-:W-:Y:S02]  /*4590*/  SHF.R.U32.HI R8, RZ, R18, R13 ;  /* 0x00000012ff087219 */ /* 0x000fe4000001160d */
[----:B------:R-:W-:Y:S01]  /*45a0*/  @P2 SHF.R.U32.HI R9, RZ, R5, R2 ;  /* 0x00000005ff092219 */ /* 0x000fe20000011602 */
[----:B------:R-:W-:Y:S01]  /*45b0*/  IMAD R0, R40, R0, RZ ;  /* 0x0000000028007224 */ /* 0x000fe200078e02ff */
[----:B------:R-:W-:Y:S02]  /*45c0*/  SEL R8, R10, R8, !P0 ;  /* 0x000000080a087207 */ /* 0x000fe40004000000 */
[----:B------:R-:W-:Y:S01]  /*45d0*/  SEL R2, R11, R12, !P4 ;  /* 0x0000000c0b027207 */ /* 0x000fe20006000000 */
[----:B------:R-:W-:Y:S01]  /*45e0*/  IMAD R12, R40, R9, RZ ;  /* 0x00000009280c7224 */ /* 0x000fe200078e02ff */
[C---:B------:R-:W-:Y:S01]  /*45f0*/  ISETP.GE.AND P0, PT, R8.reuse, R0, PT ;  /* 0x000000000800720c */ /* 0x040fe20003f06270 */
[----:B------:R-:W-:Y:S03]  /*4600*/  IMAD.HI.U32 R0, R8, R4, RZ ;  /* 0x0000000408007227 */ /* 0x000fe600078e00ff */
[----:B------:R-:W-:Y:S02]  /*4610*/  ISETP.GE.OR P0, PT, R2, R12, P0 ;  /* 0x0000000c0200720c */ /* 0x000fe40000706670 */
[-C--:B------:R-:W-:Y:S04]  /*4620*/  SHF.R.U32.HI R0, RZ, R5.reuse, R0 ;  /* 0x00000005ff007219 */ /* 0x080fe80000011600 */
[----:B------:R-:W-:Y:S05]  /*4630*/  SEL R13, R8, R0, !P2 ;  /* 0x00000000080d7207 */ /* 0x000fea0005000000 */
[----:B------:R-:W-:Y:S02]  /*4640*/  IMAD.MOV R12, RZ, RZ, -R13 ;  /* 0x000000ffff0c7224 */ /* 0x000fe400078e0a0d */
[----:B------:R-:W-:Y:S04]  /*4650*/  @!P0 IMAD.HI.U32 R0, R2, R4, RZ ;  /* 0x0000000402008227 */ /* 0x000fe800078e00ff */
[----:B------:R-:W-:Y:S01]  /*4660*/  IMAD R12, R40, R12, R8 ;  /* 0x0000000c280c7224 */ /* 0x000fe200078e0208 */
[----:B------:R-:W-:Y:S04]  /*4670*/  @!P0 SHF.R.U32.HI R0, RZ, R5, R0 ;  /* 0x00000005ff008219 */ /* 0x000fe80000011600 */
[----:B------:R-:W-:Y:S04]  /*4680*/  @!P0 SEL R0, R2, R0, !P2 ;  /* 0x0000000002008207 */ /* 0x000fe80005000000 */
[----:B------:R-:W-:Y:S01]  /*4690*/  @!P0 IADD3 R13, PT, PT, R13, -R0, RZ ;  /* 0x800000000d0d8210 */ /* 0x000fe20007ffe0ff */
[----:B------:R-:W-:Y:S01]  /*46a0*/  @!P0 IMAD R0, R9, R12, R0 ;  /* 0x0000000c09008224 */ /* 0x000fe200078e0200 */
[----:B------:R-:W-:Y:S01]  /*46b0*/  IADD3 R9, PT, PT, -R8, RZ, RZ ;  /* 0x000000ff08097210 */ /* 0x000fe20007ffe1ff */
[--C-:B------:R-:W-:Y:S02]  /*46c0*/  IMAD.MOV R12, RZ, RZ, -R2.reuse ;  /* 0x000000ffff0c7224 */ /* 0x100fe400078e0a02 */
[----:B------:R-:W-:Y:S02]  /*46d0*/  @!P0 IMAD R8, R13, R40, R2 ;  /* 0x000000280d088224 */ /* 0x000fe400078e0202 */
[----:B------:R-:W-:Y:S02]  /*46e0*/  @!P0 IMAD.MOV.U32 R2, RZ, RZ, R0 ;  /* 0x000000ffff028224 */ /* 0x000fe400078e0000 */
[----:B------:R-:W-:Y:S02]  /*46f0*/  IMAD R11, R3, R12, R11 ;  /* 0x0000000c030b7224 */ /* 0x000fe400078e020b */
[----:B------:R-:W-:Y:S02]  /*4700*/  IMAD R10, R6, R9, R10 ;  /* 0x00000009060a7224 */ /* 0x000fe400078e020a */
[----:B------:R-:W-:Y:S02]  /*4710*/  IMAD R11, R2, R3, R11 ;  /* 0x00000003020b7224 */ /* 0x000fe400078e020b */
[----:B------:R-:W-:Y:S02]  /*4720*/  IMAD R10, R8, R6, R10 ;  /* 0x00000006080a7224 */ /* 0x000fe400078e020a */
.L_x_88:
[----:B------:R-:W-:Y:S05]  /*4730*/  BRA.U UP1, `(.L_x_89) ;  /* 0x0000000101107547 */ /* 0x000fea000b800000 */
[----:B------:R-:W-:Y:S04]  /*4740*/  MOV R2, UR7 ;  /* 0x0000000700027c02 */ /* 0x000fe80008000f00 */
[----:B------:R-:W-:Y:S04]  /*4750*/  SHF.L.U32 R2, R2, 0x1f, RZ ;  /* 0x0000001f02027819 */ /* 0x000fe800000006ff */
[----:B------:R-:W2:Y:S02]  /*4760*/  SYNCS.PHASECHK.TRANS64.TRYWAIT P0, [UR6+0x88], R2 ;  /* 0x00008802ff0075a7 */ /* 0x000ea40008001106 */
[----:B--2---:R-:W-:Y:S05]  /*4770*/  @!P0 BRA `(.L_x_90) ;  /* 0x0000003c006c8947 */ /* 0x004fea0003800000 */
.L_x_89:
[----:B------:R-:W-:Y:S02]  /*4780*/  R2UR UR11, R14 ;  /* 0x000000000e0b72ca */ /* 0x000fe400000e0000 */
[----:B------:R-:W-:Y:S02]  /*4790*/  R2UR UR10, R15 ;  /* 0x000000000f0a72ca */ /* 0x000fe400000e0000 */
[----:B------:R-:W-:Y:S04]  /*47a0*/  ISETP.NE.U32.AND P2, PT, RZ, UR4, PT ;  /* 0x00000004ff007c0c */ /* 0x000fe8000bf45070 */
[----:B------:R-:W-:Y:S05]  /*47b0*/  ISETP.NE.AND.EX P2, PT, RZ, UR5, PT, P2 ;  /* 0x00000005ff007c0c */ /* 0x000fea000bf45320 */
[----:B------:R-:W-:Y:S02]  /*47c0*/  USHF.L.U32 UR11, UR11, 0x7, URZ ;  /* 0x000000070b0b7899 */ /* 0x000fe400080006ff */
[----:B------:R-:W-:Y:S01]  /*47d0*/  USHF.L.U32 UR10, UR10, 0x6, URZ ;  /* 0x000000060a0a7899 */ /* 0x000fe200080006ff */
[----:B------:R-:W-:Y:S11]  /*47e0*/  BRA.U !UP4, `(.L_x_91) ;  /* 0x000000010c347547 */ /* 0x000ff6000b800000 */
[----:B------:R-:W-:Y:S01]  /*47f0*/  UPLOP3.LUT UP0, UPT, UPT, UPT, UP3, 0x80, 0x8 ;  /* 0x000000000008789c */ /* 0x000fe20003f0f030 */
[----:B--2---:R-:W-:Y:S02]  /*4800*/  HFMA2 R0, -RZ, RZ, 0, 5.9604644775390625e-08 ;  /* 0x00000001ff007431 */ /* 0x004fe400000001ff */
[----:B------:R-:W-:Y:S03]  /*4810*/  IMAD.MOV.U32 R92, RZ, RZ, 0x1 ;  /* 0x00000001ff5c7424 */ /* 0x000fe600078e00ff */
[----:B------:R-:W-:Y:S05]  /*4820*/  PLOP3.LUT P0, PT, PT, PT, UP0, 0x80, 0x8 ;  /* 0x000000000008781c */ /* 0x000fea0003f0f008 */
[----:B------:R-:W2:Y:S01]  /*4830*/  @UP0 LDCU.64 UR14, c[0x0][0x888] ;  /* 0x00011100ff0e07ac */ /* 0x000ea20008000a00 */
[----:B------:R-:W-:Y:S07]  /*4840*/  @UP0 UIMAD UR8, UR36, UR4, URZ ;  /* 0x00000004240802a4 */ /* 0x000fee000f8e02ff */
[----:B------:R-:W-:Y:S01]  /*4850*/  @!P0 PRMT R92, R0, 0x7610, R92 ;  /* 0x00007610005c8816 */ /* 0x000fe2000000005c */
[----:B--2---:R-:W-:Y:S03]  /*4860*/  @UP0 UIMAD.WIDE UR14, UR8, 0x4, UR14 ;  /* 0x00000004080e08a5 */ /* 0x004fe6000f8e020e */
[----:B------:R-:W2:Y:S03]  /*4870*/  @!UP0 LDCU UR8, c[0x0][0x880] ;  /* 0x00011000ff0887ac */ /* 0x000ea60008000800 */
[----:B------:R-:W-:Y:S01]  /*4880*/  IMAD.U32 R8, RZ, RZ, UR14 ;  /* 0x0000000eff087e24 */ /* 0x000fe2000f8e00ff */
[----:B------:R-:W-:Y:S05]  /*4890*/  MOV R9, UR15 ;  /* 0x0000000f00097c02 */ /* 0x000fea0008000f00 */
[----:B-----5:R4:W5:Y:S02]  /*48a0*/  @P0 LDG.E R49, desc[UR46][R8.64] ;  /* 0x0000002e08310981 */ /* 0x020964000c1e1900 */
[----:B--2-4-:R-:W-:Y:S07]  /*48b0*/  @!P0 IMAD.U32 R49, RZ, RZ, UR8 ;  /* 0x00000008ff318e24 */ /* 0x014fee000f8e00ff */
.L_x_91:
[----:B-----5:R-:W-:Y:S01]  /*48c0*/  @!P2 FSETP.EQ.AND P0, PT, R49, RZ, PT ;  /* 0x000000ff3100a20b */ /* 0x020fe20003f02000 */
[----:B------:R-:W-:Y:S01]  /*48d0*/  @!UPT UIADD3 URZ, UPT, UPT, URZ, URZ, URZ ;  /* 0x000000fffffff290 */ /* 0x000fe2000fffe0ff */
[----:B------:R-:W-:Y:S11]  /*48e0*/  @!P2 BRA `(.L_x_92) ;  /* 0x000000000014a947 */ /* 0x000ff60003800000 */
[----:B------:R-:W-:Y:S02]  /*48f0*/  LOP3.LUT P2, RZ, R92, 0xff, RZ, 0xc0, !PT ;  /* 0x000000ff5cff7812 */ /* 0x000fe4000784c0ff */
[----:B------:R-:W-:Y:S04]  /*4900*/  PLOP3.LUT P0, PT, PT, PT, UP0, 0x80, 0x8 ;  /* 0x000000000008781c */ /* 0x000fe80003f0f008 */
[----:B------:R-:W-:Y:S07]  /*4910*/  PLOP3.LUT P0, PT, P0, PT, PT, 0x8, 0x80 ;  /* 0x000000000080781c */ /* 0x000fee000070e170 */
[----:B------:R-:W-:Y:S11]  /*4920*/  @P2 FSETP.EQ.AND P0, PT, R49, RZ, PT ;  /* 0x000000ff3100220b */ /* 0x000ff60003f02000 */
[----:B------:R-:W-:Y:S02]  /*4930*/  @!UPT UIADD3 URZ, UPT, UPT, URZ, URZ, URZ ;  /* 0x000000fffffff290 */ /* 0x000fe4000fffe0ff */
.L_x_92:
[----:B------:R-:W-:Y:S01]  /*4940*/  ULEA UR15, UR13, UR6, 0x3 ;  /* 0x000000060d0f7291 */ /* 0x000fe2000f8e18ff */
[----:B------:R-:W-:Y:S02]  /*4950*/  SHF.L.U32 R9, R29, 0x1f, RZ ;  /* 0x0000001f1d097819 */ /* 0x000fe400000006ff */
[----:B------:R-:W-:Y:S04]  /*4960*/  ELECT P4, URZ, PT ;  /* 0x0000000000ff782f */ /* 0x000fe80003880000 */
[----:B------:R-:W-:Y:S02]  /*4970*/  PLOP3.LUT P4, PT, P0, P4, PT, 0xf2, 0x2f ;  /* 0x00000000002f781c */ /* 0x000fe40000789e72 */
[----:B------:R-:W4:Y:S11]  /*4980*/  SYNCS.PHASECHK.TRANS64.TRYWAIT P2, [UR15+0x68], R9 ;  /* 0x00006809ff0075a7 */ /* 0x000f36000804110f */
[----:B-1----:R-:W-:Y:S05]  /*4990*/  @!P4 IADD3 R8, P0, PT, R30, 0x580, RZ ;  /* 0x000005801e08c810 */ /* 0x002fea0007f1e0ff */
[----:B--2---:R-:W-:Y:S01]  /*49a0*/  @!P4 IMAD.X R2, RZ, RZ, R31, P0 ;  /* 0x000000ffff02c224 */ /* 0x004fe200000e061f */
[----:B----4-:R-:W-:Y:S07]  /*49b0*/  @!P2 BRA `(.L_x_93) ;  /* 0x0000003800f4a947 */ /* 0x010fee0003800000 */
.L_x_169:
[----:B------:R-:W2:Y:S01]  /*49c0*/  LDC.64 R12, c[0x0][0xb18] ;  /* 0x0002c600ff0c7b82 */ /* 0x000ea20000000a00 */
[----:B------:R-:W-:Y:S01]  /*49d0*/  @!P4 R2UR UR8, R2 ;  /* 0x000000000208c2ca */ /* 0x000fe200000e0000 */
[----:B------:R-:W-:Y:S01]  /*49e0*/  VOTEU.ALL UP2, P4 ;  /* 0x0000000000ff7886 */ /* 0x000fe20002040000 */
[----:B------:R-:W-:Y:S01]  /*49f0*/  @!P4 R2UR UR9, R8 ;  /* 0x000000000809c2ca */ /* 0x000fe200000e0000 */
[----:B------:R-:W-:Y:S01]  /*4a00*/  VOTEU.ALL UP1, P4 ;  /* 0x0000000000ff7886 */ /* 0x000fe20002020000 */
[----:B-1----:R-:W-:Y:S03]  /*4a10*/  @!P4 IMAD.MOV.U32 R0, RZ, RZ, 0x2000 ;  /* 0x00002000ff00c424 */ /* 0x002fe600078e00ff */
[----:B------:R-:W1:Y:S01]  /*4a20*/  @!P1 LDC R2, c[0x0][0xb0c] ;  /* 0x0002c300ff029b82 */ /* 0x000e620000000800 */
[----:B------:R-:W-:Y:S01]  /*4a30*/  UMOV UR20, 0x0 ;  /* 0x0000000000147882 */ /* 0x000fe20000000000 */
[----:B------:R-:W-:Y:S01]  /*4a40*/  UMOV UR21, 0x10000000 ;  /* 0x1000000000157882 */ /* 0x000fe20000000000 */
[----:B------:R-:W-:Y:S01]  /*4a50*/  UMOV UR12, UR36 ;  /* 0x00000024000c7c82 */ /* 0x000fe20008000000 */
[----:B------:R-:W-:Y:S01]  /*4a60*/  UIADD3 UR14, UPT, UPT, UR13, 0x1, URZ ;  /* 0x000000010d0e7890 */ /* 0x000fe2000fffe0ff */
[----:B------:R-:W-:Y:S01]  /*4a70*/  @P3 SHF.R.U32.HI R26, RZ, 0x10, R21 ;  /* 0x00000010ff1a3819 */ /* 0x000fe20000011615 */
[----:B------:R-:W-:Y:S02]  /*4a80*/  VIADD R28, R28, 0x1 ;  /* 0x000000011c1c7836 */ /* 0x000fe40000000000 */
[----:B------:R-:W-:Y:S01]  /*4a90*/  IMAD.U32 R9, RZ, RZ, UR8 ;  /* 0x00000008ff097e24 */ /* 0x000fe2000f8e00ff */
[----:B------:R-:W-:Y:S01]  /*4aa0*/  @!UP2 ULEA UR8, UR13, UR6, 0xd ;  /* 0x000000060d08a291 */ /* 0x000fe2000f8e68ff */
[----:B------:R-:W-:Y:S01]  /*4ab0*/  IMAD.U32 R8, RZ, RZ, UR9 ;  /* 0x00000009ff087e24 */ /* 0x000fe2000f8e00ff */
[----:B------:R-:W-:Y:S02]  /*4ac0*/  UIADD3 UR9, UPT, UPT, UR15, 0x50, URZ ;  /* 0x000000500f097890 */ /* 0x000fe4000fffe0ff */
[----:B------:R-:W-:Y:S01]  /*4ad0*/  @!P4 R2UR UR19, R9 ;  /* 0x000000000913c2ca */ /* 0x000fe200000e0000 */
[----:B------:R-:W-:Y:S01]  /*4ae0*/  @!UP2 UIADD3 UR8, UPT, UPT, UR8, 0x200, URZ ;  /* 0x000002000808a890 */ /* 0x000fe2000fffe0ff */
[----:B------:R-:W-:Y:S01]  /*4af0*/  @!P4 R2UR UR18, R8 ;  /* 0x000000000812c2ca */ /* 0x000fe200000e0000 */
[----:B------:R-:W-:Y:S01]  /*4b00*/  UISETP.NE.AND UP5, UPT, UR14, 0x3, UPT ;  /* 0x000000030e00788c */ /* 0x000fe2000bfa5270 */
[----:B------:R-:W4:Y:S01]  /*4b10*/  LDC.64 R8, c[0x0][0xb10] ;  /* 0x0002c400ff087b82 */ /* 0x000f220000000a00 */
[----:B------:R-:W-:Y:S02]  /*4b20*/  UPRMT UR16, UR37, 0x654, UR9 ;  /* 0x0000065425107896 */ /* 0x000fe40008000009 */
[----:B------:R-:W-:Y:S02]  /*4b30*/  USEL UR17, URZ, 0x1, UP5 ;  /* 0x00000001ff117887 */ /* 0x000fe4000a800000 */
[----:B------:R-:W-:Y:S04]  /*4b40*/  USEL UR14, UR14, URZ, UP5 ;  /* 0x000000ff0e0e7287 */ /* 0x000fe8000a800000 */
[----:B------:R-:W-:Y:S01]  /*4b50*/  ULEA UR13, UR14, UR6, 0x3 ;  /* 0x000000060e0d7291 */ /* 0x000fe2000f8e18ff */
[----:B------:R-:W-:Y:S01]  /*4b60*/  LOP3.LUT R29, R29, UR17, RZ, 0x3c, !PT ;  /* 0x000000111d1d7c12 */ /* 0x000fe2000f8e3cff */
[----:B------:R1:W-:Y:S01]  /*4b70*/  @!UP1 UTMALDG.3D [UR8], [UR18], desc[UR20] ;  /* 0x00001408120095b4 */ /* 0x0003e20008011000 */
[----:B------:R5:W-:Y:S02]  /*4b80*/  @!P4 SYNCS.ARRIVE.TRANS64.RED.A0TR RZ, [UR15+0x50], R0 ;  /* 0x00005000ffffc9a7 */ /* 0x000be4000830040f */
[----:B------:R-:W-:Y:S01]  /*4b90*/  SHF.L.U32 R14, R29, 0x1f, RZ ;  /* 0x0000001f1d0e7819 */ /* 0x000fe200000006ff */
[C---:B----4-:R-:W-:Y:S01]  /*4ba0*/  @!P1 IMAD.HI.U32 R8, R11.reuse, R8, RZ ;  /* 0x000000080b089227 */ /* 0x050fe200078e00ff */
[----:B--2---:R-:W-:Y:S02]  /*4bb0*/  @!P1 ISETP.NE.AND P0, PT, R12, 0x1, PT ;  /* 0x000000010c00980c */ /* 0x004fe40003f05270 */
[----:B-1----:R-:W-:Y:S01]  /*4bc0*/  @!P1 ISETP.NE.AND P2, PT, R2, 0x1, PT ;  /* 0x000000010200980c */ /* 0x002fe20003f45270 */
[----:B------:R-:W-:Y:S01]  /*4bd0*/  SYNCS.ARRIVE.TRANS64.RED.A1T0 RZ, [UR16], RZ ;  /* 0x000000ffffff79a7 */ /* 0x000fe20008100410 */
[C---:B------:R-:W-:Y:S01]  /*4be0*/  @!P1 IMAD.HI.U32 R13, R10.reuse, R13, RZ ;  /* 0x0000000d0a0d9227 */ /* 0x040fe200078e00ff */
[----:B------:R-:W-:Y:S04]  /*4bf0*/  @!P1 SHF.R.U32.HI R8, RZ, R9, R8 ;  /* 0x00000009ff089219 */ /* 0x000fe80000011608 */
[----:B------:R-:W-:Y:S01]  /*4c00*/  @!P1 SEL R8, R11, R8, !P2 ;  /* 0x000000080b089207 */ /* 0x000fe20005000000 */
[----:B------:R-:W1:Y:S01]  /*4c10*/  SYNCS.PHASECHK.TRANS64.TRYWAIT P5, [UR13+0x68], R14 ;  /* 0x0000680eff0075a7 */ /* 0x000e6200080a110d */
[----:B-----5:R-:W2:Y:S02]  /*4c20*/  @!P1 LDC R0, c[0x0][0xb20] ;  /* 0x0002c800ff009b82 */ /* 0x020ea40000000800 */
[----:B--2---:R-:W-:Y:S04]  /*4c30*/  @!P1 SHF.R.U32.HI R0, RZ, R0, R13 ;  /* 0x00000000ff009219 */ /* 0x004fe8000001160d */
[----:B------:R-:W-:Y:S05]  /*4c40*/  @!P1 SEL R9, R10, R0, !P0 ;  /* 0x000000000a099207 */ /* 0x000fea0004000000 */
[----:B------:R-:W-:Y:S02]  /*4c50*/  @!P1 IMAD.IADD R0, R9, 0x1, -R8 ;  /* 0x0000000109009824 */ /* 0x000fe400078e0a08 */
[----:B------:R-:W-:Y:S02]  /*4c60*/  @!P1 IMAD.IADD R8, R8, 0x1, -R9 ;  /* 0x0000000108089824 */ /* 0x000fe400078e0a09 */
[----:B------:R-:W-:Y:S02]  /*4c70*/  @!P1 IMAD R11, R0, R2, R11 ;  /* 0x00000002000b9224 */ /* 0x000fe400078e020b */
[----:B------:R-:W-:Y:S01]  /*4c80*/  @!P1 IMAD R10, R8, R12, R10 ;  /* 0x0000000c080a9224 */ /* 0x000fe200078e020a */
[----:B-1----:R-:W-:Y:S06]  /*4c90*/  @!P5 BRA `(.L_x_94) ;  /* 0x000000380054d947 */ /* 0x002fec0003800000 */
.L_x_171:
[----:B------:R-:W-:Y:S01]  /*4ca0*/  @!P4 IADD3 R2, P0, PT, R30, 0x580, RZ ;  /* 0x000005801e02c810 */ /* 0x000fe20007f1e0ff */
[----:B------:R-:W-:Y:S01]  /*4cb0*/  UMOV UR18, 0x0 ;  /* 0x0000000000127882 */ /* 0x000fe20000000000 */
[----:B------:R-:W-:Y:S01]  /*4cc0*/  UMOV UR19, 0x10000000 ;  /* 0x1000000000137882 */ /* 0x000fe20000000000 */
[----:B------:R-:W-:Y:S01]  /*4cd0*/  VOTEU.ALL UP1, P4 ;  /* 0x0000000000ff7886 */ /* 0x000fe20002020000 */
[----:B------:R-:W-:Y:S01]  /*4ce0*/  @!P4 R2UR UR9, R2 ;  /* 0x000000000209c2ca */ /* 0x000fe200000e0000 */
[----:B-1----:R-:W-:Y:S01]  /*4cf0*/  @!P4 IMAD.X R0, RZ, RZ, R31, P0 ;  /* 0x000000ffff00c224 */ /* 0x002fe200000e061f */
[----:B------:R-:W-:Y:S01]  /*4d00*/  UMOV UR12, UR36 ;  /* 0x00000024000c7c82 */ /* 0x000fe20008000000 */
[----:B------:R-:W-:Y:S01]  /*4d10*/  @P3 R2UR UR36, R26 ;  /* 0x000000001a2432ca */ /* 0x000fe200000e0000 */
[----:B------:R-:W-:Y:S01]  /*4d20*/  @!UP1 ULEA UR15, UR14, UR6, 0xd ;  /* 0x000000060e0f9291 */ /* 0x000fe2000f8e68ff */
[----:B------:R-:W-:Y:S01]  /*4d30*/  ISETP.NE.AND P0, PT, R28, 0x2, PT ;  /* 0x000000021c00780c */ /* 0x000fe20003f05270 */
[----:B------:R-:W-:Y:S01]  /*4d40*/  @!UP1 UIADD3 UR10, UPT, UPT, UR10, 0x20, URZ ;  /* 0x000000200a0a9890 */ /* 0x000fe2000fffe0ff */
[----:B------:R-:W-:Y:S01]  /*4d50*/  @!P4 R2UR UR8, R0 ;  /* 0x000000000008c2ca */ /* 0x000fe200000e0000 */
[----:B------:R-:W-:Y:S01]  /*4d60*/  IMAD.IADD R15, R10, 0x1, R90 ;  /* 0x000000010a0f7824 */ /* 0x000fe200078e025a */
[----:B------:R-:W-:Y:S01]  /*4d70*/  SEL R0, RZ, 0x1, P0 ;  /* 0x00000001ff007807 */ /* 0x000fe20000000000 */
[----:B------:R-:W-:Y:S01]  /*4d80*/  IMAD.IADD R14, R11, 0x1, R91 ;  /* 0x000000010b0e7824 */ /* 0x000fe200078e025b */
[----:B------:R-:W-:Y:S02]  /*4d90*/  SEL R28, R28, RZ, P0 ;  /* 0x000000ff1c1c7207 */ /* 0x000fe40000000000 */
[----:B------:R-:W-:Y:S01]  /*4da0*/  IMAD.U32 R8, RZ, RZ, UR9 ;  /* 0x00000009ff087e24 */ /* 0x000fe2000f8e00ff */
[----:B------:R-:W-:Y:S01]  /*4db0*/  UIADD3 UR9, UPT, UPT, UR13, 0x50, URZ ;  /* 0x000000500d097890 */ /* 0x000fe2000fffe0ff */
[----:B------:R-:W-:Y:S03]  /*4dc0*/  LOP3.LUT R27, R27, R0, RZ, 0x3c, !PT ;  /* 0x000000001b1b7212 */ /* 0x000fe600078e3cff */
[----:B------:R-:W-:Y:S02]  /*4dd0*/  @!P4 R2UR UR16, R8 ;  /* 0x000000000810c2ca */ /* 0x000fe400000e0000 */
[----:B------:R-:W-:Y:S01]  /*4de0*/  IMAD.U32 R9, RZ, RZ, UR8 ;  /* 0x00000008ff097e24 */ /* 0x000fe2000f8e00ff */
[----:B------:R-:W-:Y:S01]  /*4df0*/  @!UP1 UIADD3 UR8, UPT, UPT, UR15, 0x200, URZ ;  /* 0x000002000f089890 */ /* 0x000fe2000fffe0ff */
[----:B------:R-:W-:Y:S01]  /*4e00*/  VOTEU.ALL UP1, P4 ;  /* 0x0000000000ff7886 */ /* 0x000fe20002020000 */
[----:B------:R-:W-:Y:S02]  /*4e10*/  UPRMT UR15, UR37, 0x654, UR9 ;  /* 0x00000654250f7896 */ /* 0x000fe40008000009 */
[----:B------:R-:W-:Y:S11]  /*4e20*/  @!P4 R2UR UR17, R9 ;  /* 0x000000000911c2ca */ /* 0x000ff600000e0000 */
[----:B------:R-:W-:Y:S02]  /*4e30*/  @!UPT UIADD3 URZ, UPT, UPT, URZ, URZ, URZ ;  /* 0x000000fffffff290 */ /* 0x000fe4000fffe0ff */
[----:B------:R2:W-:Y:S01]  /*4e40*/  @!UP1 UTMALDG.3D [UR8], [UR16], desc[UR18] ;  /* 0x00001208100095b4 */ /* 0x0005e20008011000 */
[----:B------:R2:W-:Y:S01]  /*4e50*/  @!P4 SYNCS.ARRIVE.TRANS64.RED.A0TR RZ, [UR13+0x50], R25 ;  /* 0x00005019ffffc9a7 */ /* 0x0005e2000830040d */
[----:B------:R-:W-:Y:S04]  /*4e60*/  UIADD3 UR13, UPT, UPT, UR14, 0x1, URZ ;  /* 0x000000010e0d7890 */ /* 0x000fe8000fffe0ff */
[----:B------:R-:W-:Y:S04]  /*4e70*/  UISETP.NE.AND UP1, UPT, UR13, 0x3, UPT ;  /* 0x000000030d00788c */ /* 0x000fe8000bf25270 */
[----:B------:R-:W-:Y:S02]  /*4e80*/  USEL UR14, URZ, 0x1, UP1 ;  /* 0x00000001ff0e7887 */ /* 0x000fe40008800000 */
[----:B------:R-:W-:Y:S02]  /*4e90*/  USEL UR13, UR13, URZ, UP1 ;  /* 0x000000ff0d0d7287 */ /* 0x000fe40008800000 */
[----:B------:R-:W-:Y:S02]  /*4ea0*/  UPLOP3.LUT UP1, UPT, UPT, UPT, UPT, 0x80, 0x8 ;  /* 0x000000000008789c */ /* 0x000fe40003f2f070 */
[----:B------:R-:W-:Y:S01]  /*4eb0*/  LOP3.LUT R29, R29, UR14, RZ, 0x3c, !PT ;  /* 0x0000000e1d1d7c12 */ /* 0x000fe2000f8e3cff */
[----:B------:R-:W-:Y:S01]  /*4ec0*/  SYNCS.ARRIVE.TRANS64.RED.A1T0 RZ, [UR15], RZ ;  /* 0x000000ffffff79a7 */ /* 0x000fe2000810040f */
[----:B------:R-:W-:Y:S07]  /*4ed0*/  @P3 BRA `(.L_x_95) ;  /* 0xfffffff4001c3947 */ /* 0x000fee000383ffff */
[----:B------:R-:W-:Y:S01]  /*4ee0*/  UIADD3 UR6, UPT, UPT, UR6, 0x68, URZ ;  /* 0x0000006806067890 */ /* 0x000fe2000fffe0ff */
[----:B------:R-:W-:-:S03]  /*4ef0*/  SHF.L.U32 R2, R29, 0x1f, RZ ;  /* 0x0000001f1d027819 */ /* 0x000fc600000006ff */
[----:B------:R-:W-:-:S09]  /*4f00*/  ULEA UR4, UR13, UR6, 0x3 ;  /* 0x000000060d047291 */ /* 0x000fd2000f8e18ff */
[----:B------:R-:W1:Y:S02]  /*4f10*/  SYNCS.PHASECHK.TRANS64.TRYWAIT P0, [UR4], R2 ;  /* 0x00000002ff0075a7 */ /* 0x000e640008001104 */
[----:B-1----:R-:W-:Y:S05]  /*4f20*/  @!P0 BRA `(.L_x_96) ;  /* 0x0000003400c88947 */ /* 0x002fea0003800000 */
.L_x_173:
        /* <DEDUP_REMOVED lines=9> */
.L_x_175:
[----:B------:R-:W-:-:S04]  /*4fc0*/  UIADD3 UR5, UPT, UPT, UR5, 0x1, URZ ;  /* 0x0000000105057890 */ /* 0x000fc8000fffe0ff */
[----:B------:R-:W-:-:S04]  /*4fd0*/  UISETP.NE.AND UP0, UPT, UR5, 0x3, UPT ;  /* 0x000000030500788c */ /* 0x000fc8000bf05270 */
[----:B------:R-:W-:Y:S02]  /*4fe0*/  USEL UR4, URZ, 0x1, UP0 ;  /* 0x00000001ff047887 */ /* 0x000fe40008000000 */
[----:B------:R-:W-:-:S04]  /*4ff0*/  USEL UR5, UR5, URZ, UP0 ;  /* 0x000000ff05057287 */ /* 0x000fc80008000000 */
[----:B------:R-:W-:Y:S01]  /*5000*/  ULEA UR5, UR5, UR6, 0x3 ;  /* 0x0000000605057291 */ /* 0x000fe2000f8e18ff */
[----:B-1----:R-:W-:-:S04]  /*5010*/  LOP3.LUT R2, R29, UR4, RZ, 0x3c, !PT ;  /* 0x000000041d027c12 */ /* 0x002fc8000f8e3cff */
[----:B------:R-:W-:Y:S01]  /*5020*/  SHF.L.U32 R2, R2, 0x1f, RZ ;  /* 0x0000001f02027819 */ /* 0x000fe200000006ff */
[----:B------:R-:W-:-:S07]  /*5030*/  IMAD.U32 R0, RZ, RZ, UR5 ;  /* 0x00000005ff007e24 */ /* 0x000fce000f8e00ff */
.L_x_98:
[----:B-1----:R1:W4:Y:S02]  /*5040*/  SYNCS.PHASECHK.TRANS64.TRYWAIT P0, [R0+URZ], R2 ;  /* 0x00000002000075a7 */ /* 0x00232400080011ff */
[----:B----4-:R-:W-:Y:S05]  /*5050*/  @!P0 NANOSLEEP.SYNCS 0x989680 ;  /* 0x009896800000895d */ /* 0x010fea0003900000 */
[----:B------:R-:W4:Y:S02]  /*5060*/  @!P0 SYNCS.PHASECHK.TRANS64 P0, [R0+URZ], R2 ;  /* 0x00000002000085a7 */ /* 0x000f2400080010ff */
[----:B--2-4-:R-:W-:Y:S05]  /*5070*/  @P0 EXIT ;  /* 0x000000000000094d */ /* 0x014fea0003800000 */
[----:B------:R-:W-:Y:S05]  /*5080*/  BRA `(.L_x_98) ;  /* 0xfffffffc00ec7947 */ /* 0x000fea000383ffff */
.L_x_86:
[----:B------:R-:W-:-:S06]  /*5090*/  UISETP.GE.AND UP1, UPT, UR10, 0x4, UPT ;  /* 0x000000040a00788c */ /* 0x000fcc000bf26270 */
[----:B------:R-:W-:-:S13]  /*50a0*/  PLOP3.LUT P0, PT, PT, PT, UP1, 0x80, 0x8 ;  /* 0x000000000008781c */ /* 0x000fda0003f0f018 */
[----:B------:R-:W-:Y:S05]  /*50b0*/  @!P0 EXIT ;  /* 0x000000000000894d */ /* 0x000fea0003800000 */
[----:B------:R-:W-:Y:S01]  /*50c0*/  BAR.SYNC.DEFER_BLOCKING 0x6, 0xa0 ;  /* 0x0182800000007b1d */ /* 0x000fe20000010000 */
[C---:B------:R-:W-:Y:S01]  /*50d0*/  IMAD.SHL.U32 R2, R97.reuse, 0x20, RZ ;  /* 0x0000002061027824 */ /* 0x040fe200078e00ff */
[C---:B------:R-:W-:Y:S01]  /*50e0*/  LOP3.LUT R98, R97.reuse, 0x2, RZ, 0xc0, !PT ;  /* 0x0000000261627812 */ /* 0x040fe200078ec0ff */
[C---:B------:R-:W-:Y:S01]  /*50f0*/  IMAD.SHL.U32 R103, R97.reuse, 0x4, RZ ;  /* 0x0000000461677824 */ /* 0x040fe200078e00ff */
[C---:B------:R-:W-:Y:S01]  /*5100*/  LOP3.LUT R104, R97.reuse, 0x60, RZ, 0xc0, !PT ;  /* 0x0000006061687812 */ /* 0x040fe200078ec0ff */
[C---:B------:R-:W-:Y:S01]  /*5110*/  IMAD.U32 R46, R97.reuse, 0x10000, RZ ;  /* 0x00010000612e7824 */ /* 0x040fe200078e00ff */
[----:B------:R-:W-:Y:S02]  /*5120*/  UMOV UR48, 0x400 ;  /* 0x0000040000307882 */ /* 0x000fe40000000000 */
[----:B------:R-:W1:Y:S01]  /*5130*/  LDC R95, c[0x0][0x370] ;  /* 0x0000dc00ff5f7b82 */ /* 0x000e620000000800 */
[----:B------:R-:W-:Y:S01]  /*5140*/  ULEA UR48, UR37, UR48, 0x18 ;  /* 0x0000003025307291 */ /* 0x000fe2000f8ec0ff */
[----:B------:R-:W-:Y:S01]  /*5150*/  LOP3.LUT R3, R2, 0xc0, RZ, 0xc0, !PT ;  /* 0x000000c002037812 */ /* 0x000fe200078ec0ff */
[----:B------:R-:W-:Y:S01]  /*5160*/  IMAD.MOV.U32 R45, RZ, RZ, RZ ;  /* 0x000000ffff2d7224 */ /* 0x000fe200078e00ff */
[----:B------:R-:W-:Y:S01]  /*5170*/  LOP3.LUT R97, R97, 0x4, RZ, 0xc0, !PT ;  /* 0x0000000461617812 */ /* 0x000fe200078ec0ff */
[----:B------:R-:W-:Y:S01]  /*5180*/  UIADD3 UR52, UPT, UPT, UR48, 0x200, URZ ;  /* 0x0000020030347890 */ /* 0x000fe2000fffe0ff */
[----:B------:R-:W-:-:S02]  /*5190*/  LOP3.LUT R103, R3, 0x18, R103, 0xf8, !PT ;  /* 0x0000001803677812 */ /* 0x000fc400078ef867 */
[----:B------:R-:W-:Y:S01]  /*51a0*/  CS2R R100, SRZ ;  /* 0x0000000000647805 */ /* 0x000fe2000001ff00 */
[----:B------:R-:W2:Y:S01]  /*51b0*/  LDC R42, c[0x0][0xb0c] ;  /* 0x0002c300ff2a7b82 */ /* 0x000ea20000000800 */
[----:B------:R-:W-:Y:S01]  /*51c0*/  LOP3.LUT R46, R46, 0x600000, RZ, 0xc0, !PT ;  /* 0x006000002e2e7812 */ /* 0x000fe200078ec0ff */
[----:B------:R-:W-:Y:S01]  /*51d0*/  IMAD.MOV.U32 R108, RZ, RZ, RZ ;  /* 0x000000ffff6c7224 */ /* 0x000fe200078e00ff */
[----:B------:R-:W-:Y:S01]  /*51e0*/  IADD3 R102, PT, PT, -R97, 0x2, RZ ;  /* 0x0000000261667810 */ /* 0x000fe20007ffe1ff */
[----:B------:R-:W-:Y:S01]  /*51f0*/  IMAD.MOV R98, RZ, RZ, -R98 ;  /* 0x000000ffff627224 */ /* 0x000fe200078e0a62 */
[----:B------:R-:W-:Y:S01]  /*5200*/  LOP3.LUT R103, R103, 0xf20, R2, 0xf8, !PT ;  /* 0x00000f2067677812 */ /* 0x000fe200078ef802 */
[----:B------:R-:W-:Y:S01]  /*5210*/  IMAD.MOV R97, RZ, RZ, -R97 ;  /* 0x000000ffff617224 */ /* 0x000fe200078e0a61 */
[----:B------:R-:W3:Y:S01]  /*5220*/  LDCU.64 UR54, c[0x0][0x348] ;  /* 0x00006900ff3677ac */ /* 0x000ee20008000a00 */
[----:B------:R-:W4:Y:S01]  /*5230*/  LDC R93, c[0x0][0xb20] ;  /* 0x0002c800ff5d7b82 */ /* 0x000f220000000800 */
[----:B------:R-:W3:Y:S01]  /*5240*/  LDS R0, [UR48+0x140] ;  /* 0x00014030ff007984 */ /* 0x000ee20008000800 */
[----:B------:R-:W-:Y:S01]  /*5250*/  IMAD.SHL.U32 R102, R102, 0x10, RZ ;  /* 0x0000001066667824 */ /* 0x000fe200078e00ff */
[----:B------:R-:W-:Y:S01]  /*5260*/  LEA R103, R103, UR52, 0x1 ;  /* 0x0000003467677c11 */ /* 0x000fe2000f8e08ff */
[----:B------:R-:W-:Y:S01]  /*5270*/  UMOV UR51, 0x1 ;  /* 0x0000000100337882 */ /* 0x000fe20000000000 */
[----:B------:R-:W-:Y:S01]  /*5280*/  UMOV UR56, URZ ;  /* 0x000000ff00387c82 */ /* 0x000fe20008000000 */
[----:B------:R-:W1:Y:S02]  /*5290*/  LDCU.64 UR38, c[0x0][0x888] ;  /* 0x00011100ff2677ac */ /* 0x000e640008000a00 */
[----:B------:R-:W1:Y:S01]  /*52a0*/  LDC R41, c[0x0][0xb30] ;  /* 0x0002cc00ff297b82 */ /* 0x000e620000000800 */
[----:B------:R-:W1:Y:S01]  /*52b0*/  LDCU.64 UR44, c[0x0][0x890] ;  /* 0x00011200ff2c77ac */ /* 0x000e620008000a00 */
[----:B------:R-:W-:Y:S01]  /*52c0*/  UMOV UR50, URZ ;  /* 0x000000ff00327c82 */ /* 0x000fe20008000000 */
[----:B------:R-:W-:-:S05]  /*52d0*/  UMOV UR49, URZ ;  /* 0x000000ff00317c82 */ /* 0x000fca0008000000 */
[----:B------:R-:W1:Y:S08]  /*52e0*/  LDC.64 R88, c[0x0][0xb10] ;  /* 0x0002c400ff587b82 */ /* 0x000e700000000a00 */
[----:B------:R-:W1:Y:S08]  /*52f0*/  LDC.64 R38, c[0x0][0xb18] ;  /* 0x0002c600ff267b82 */ /* 0x000e700000000a00 */
[----:B------:R-:W1:Y:S08]  /*5300*/  LDC.64 R36, c[0x0][0xb28] ;  /* 0x0002ca00ff247b82 */ /* 0x000e700000000a00 */
[----:B------:R-:W1:Y:S01]  /*5310*/  LDC.64 R86, c[0x0][0x8b0] ;  /* 0x00022c00ff567b82 */ /* 0x000e620000000a00 */
[----:B---3--:R-:W-:-:S07]  /*5320*/  IMAD.IADD R46, R0, 0x1, R46 ;  /* 0x00000001002e7824 */ /* 0x008fce00078e022e */
[----:B------:R-:W3:Y:S08]  /*5330*/  LDC.64 R84, c[0x0][0x8a8] ;  /* 0x00022a00ff547b82 */ /* 0x000ef00000000a00 */
[----:B--2-4-:R-:W1:Y:S02]  /*5340*/  LDC R94, c[0x0][0x374] ;  /* 0x0000dd00ff5e7b82 */ /* 0x014e640000000800 */
.L_x_129:
[----:B------:R-:W-:Y:S02]  /*5350*/  LEA R0, R108, UR48, 0x3 ;  /* 0x000000306c007c11 */ /* 0x000fe4000f8e18ff */
[----:B------:R-:W-:Y:S02]  /*5360*/  SHF.L.U32 R2, R100, 0x1f, RZ ;  /* 0x0000001f64027819 */ /* 0x000fe400000006ff */
[----:B------:R-:W-:Y:S02]  /*5370*/  LEA R16, R108, UR48, 0x4 ;  /* 0x000000306c107c11 */ /* 0x000fe4000f8e20ff */
[----:B------:R-:W2:Y:S02]  /*5380*/  SYNCS.PHASECHK.TRANS64.TRYWAIT P0, [R0+URZ+0x90], R2 ;  /* 0x00009002000075a7 */ /* 0x000ea400080011ff */
[----:B--2---:R-:W-:Y:S05]  /*5390*/  @!P0 BRA `(.L_x_99) ;  /* 0x0000003000dc8947 */ /* 0x004fea0003800000 */
.L_x_176:
[----:B------:R-:W4:Y:S01]  /*53a0*/  LDC.64 R10, c[0x0][0xb10] ;  /* 0x0002c400ff0a7b82 */ /* 0x000f220000000a00 */
[----:B------:R-:W3:Y:S01]  /*53b0*/  LDS.128 R16, [R16+0x120] ;  /* 0x0001200010107984 */ /* 0x000ee20000000c00 */
[----:B-1----:R-:W-:Y:S01]  /*53c0*/  ISETP.NE.AND P1, PT, R41, 0x1, PT ;  /* 0x000000012900780c */ /* 0x002fe20003f25270 */
[----:B--2---:R-:W-:Y:S01]  /*53d0*/  VIADD R0, R0, 0xa0 ;  /* 0x000000a000007836 */ /* 0x004fe20000000000 */
[----:B------:R-:W-:Y:S04]  /*53e0*/  ISETP.GE.AND P0, PT, R40, 0x1, PT ;  /* 0x000000012800780c */ /* 0x000fe80003f06270 */
[----:B------:R-:W1:Y:S01]  /*53f0*/  LDC.64 R8, c[0x0][0xb18] ;  /* 0x0002c600ff087b82 */ /* 0x000e620000000a00 */
[----:B------:R-:W-:Y:S01]  /*5400*/  PRMT R0, RZ, 0x654, R0 ;  /* 0x00000654ff007816 */ /* 0x000fe20000000000 */
[----:B------:R-:W-:Y:S01]  /*5410*/  @!PT LDS RZ, [RZ] ;  /* 0x00000000fffff984 */ /* 0x000fe20000000800 */
[----:B------:R-:W-:Y:S01]  /*5420*/  @!PT LDS RZ, [RZ] ;  /* 0x00000000fffff984 */ /* 0x000fe20000000800 */
[----:B------:R-:W-:Y:S01]  /*5430*/  @!PT LDS RZ, [RZ] ;  /* 0x00000000fffff984 */ /* 0x000fe20000000800 */
[----:B------:R-:W-:Y:S01]  /*5440*/  @!PT LDS RZ, [RZ] ;  /* 0x00000000fffff984 */ /* 0x000fe20000000800 */
[----:B------:R2:W-:Y:S06]  /*5450*/  MEMBAR.ALL.CTA ;  /* 0x0000000000007992 */ /* 0x0005ec0000008000 */
[----:B--2---:R-:W2:Y:S01]  /*5460*/  FENCE.VIEW.ASYNC.S ;  /* 0x00000000000073c6 */ /* 0x004ea20000000000 */
[----:B------:R-:W1:Y:S08]  /*5470*/  @!P1 LDC R12, c[0x0][0xb20] ;  /* 0x0002c800ff0c9b82 */ /* 0x000e700000000800 */
[----:B------:R-:W1:Y:S01]  /*5480*/  @!P1 LDC R7, c[0x0][0xb0c] ;  /* 0x0002c300ff079b82 */ /* 0x000e620000000800 */
[----:B--2---:R2:W-:Y:S01]  /*5490*/  SYNCS.ARRIVE.TRANS64.RED.A1T0 RZ, [R0+URZ], RZ ;  /* 0x000000ff00ff79a7 */ /* 0x0045e200081004ff */
[----:B---3--:R-:W-:Y:S04]  /*54a0*/  LOP3.LUT P4, RZ, R18, 0x1, RZ, 0xc0, !PT ;  /* 0x0000000112ff7812 */ /* 0x008fe8000788c0ff */
[----:B------:R-:W-:Y:S09]  /*54b0*/  P2R R105, PR, RZ, 0x10 ;  /* 0x00000010ff697803 */ /* 0x000ff20000000000 */
[----:B------:R-:W-:Y:S02]  /*54c0*/  @P4 MOV R44, R16 ;  /* 0x00000010002c4202 */ /* 0x000fe40000000f00 */
[----:B------:R-:W-:Y:S01]  /*54d0*/  @P4 LOP3.LUT R43, R17, 0xffff, RZ, 0xc0, !PT ;  /* 0x0000ffff112b4812 */ /* 0x000fe200078ec0ff */
[----:B--2-4-:R-:W-:Y:S06]  /*54e0*/  @!P0 BRA `(.L_x_100) ;  /* 0x0000000000a48947 */ /* 0x014fec0003800000 */
[----:B------:R-:W-:Y:S01]  /*54f0*/  IMAD.HI.U32 R0, R94, R39, RZ ;  /* 0x000000275e007227 */ /* 0x000fe200078e00ff */
[----:B------:R-:W-:Y:S02]  /*5500*/  ISETP.NE.AND P0, PT, R38, 0x1, PT ;  /* 0x000000012600780c */ /* 0x000fe40003f05270 */
[----:B------:R-:W-:Y:S01]  /*5510*/  ISETP.NE.AND P2, PT, R40, 0x1, PT ;  /* 0x000000012800780c */ /* 0x000fe20003f45270 */
[----:B------:R-:W-:Y:S01]  /*5520*/  IMAD.HI.U32 R4, R95, R88, RZ ;  /* 0x000000585f047227 */ /* 0x000fe200078e00ff */
[----:B------:R-:W-:Y:S02]  /*5530*/  SHF.R.U32.HI R0, RZ, R93, R0 ;  /* 0x0000005dff007219 */ /* 0x000fe40000011600 */
[----:B------:R-:W-:Y:S01]  /*5540*/  ISETP.NE.AND P3, PT, R42, 0x1, PT ;  /* 0x000000012a00780c */ /* 0x000fe20003f65270 */
[----:B------:R-:W-:Y:S01]  /*5550*/  IMAD.HI.U32 R6, R43, R39, RZ ;  /* 0x000000272b067227 */ /* 0x000fe200078e00ff */
[-C--:B------:R-:W-:Y:S02]  /*5560*/  SHF.R.U32.HI R4, RZ, R89.reuse, R4 ;  /* 0x00000059ff047219 */ /* 0x080fe40000011604 */
[----:B------:R-:W-:Y:S01]  /*5570*/  SEL R0, R94, R0, !P0 ;  /* 0x000000005e007207 */ /* 0x000fe20004000000 */
[----:B------:R-:W-:Y:S01]  /*5580*/  IMAD.HI.U32 R5, R44, R88, RZ ;  /* 0x000000582c057227 */ /* 0x000fe200078e00ff */
[----:B------:R-:W-:Y:S03]  /*5590*/  SEL R4, R95, R4, !P3 ;  /* 0x000000045f047207 */ /* 0x000fe60005800000 */
[-C--:B------:R-:W-:Y:S01]  /*55a0*/  IMAD.HI.U32 R3, R0, R36.reuse, RZ ;  /* 0x0000002400037227 */ /* 0x080fe200078e00ff */
[----:B------:R-:W-:Y:S03]  /*55b0*/  SHF.R.U32.HI R5, RZ, R89, R5 ;  /* 0x00000059ff057219 */ /* 0x000fe60000011605 */
[----:B------:R-:W-:Y:S01]  /*55c0*/  IMAD.HI.U32 R2, R4, R36, RZ ;  /* 0x0000002404027227 */ /* 0x000fe200078e00ff */
[----:B------:R-:W-:Y:S02]  /*55d0*/  @P2 SHF.R.U32.HI R0, RZ, R37, R3 ;  /* 0x00000025ff002219 */ /* 0x000fe40000011603 */
[----:B------:R-:W-:Y:S02]  /*55e0*/  SHF.R.U32.HI R3, RZ, R93, R6 ;  /* 0x0000005dff037219 */ /* 0x000fe40000011606 */
[----:B------:R-:W-:Y:S01]  /*55f0*/  @P2 SHF.R.U32.HI R4, RZ, R37, R2 ;  /* 0x00000025ff042219 */ /* 0x000fe20000011602 */
[----:B------:R-:W-:Y:S01]  /*5600*/  IMAD R0, R40, R0, RZ ;  /* 0x0000000028007224 */ /* 0x000fe200078e02ff */
[----:B------:R-:W-:Y:S02]  /*5610*/  SEL R3, R43, R3, !P0 ;  /* 0x000000032b037207 */ /* 0x000fe40004000000 */
[----:B------:R-:W-:Y:S01]  /*5620*/  SEL R2, R44, R5, !P3 ;  /* 0x000000052c027207 */ /* 0x000fe20005800000 */
[----:B------:R-:W-:Y:S01]  /*5630*/  IMAD R5, R40, R4, RZ ;  /* 0x0000000428057224 */ /* 0x000fe200078e02ff */
[C---:B------:R-:W-:Y:S01]  /*5640*/  ISETP.GE.AND P0, PT, R3.reuse, R0, PT ;  /* 0x000000000300720c */ /* 0x040fe20003f06270 */
[C---:B------:R-:W-:Y:S03]  /*5650*/  IMAD.HI.U32 R0, R3.reuse, R36, RZ ;  /* 0x0000002403007227 */ /* 0x040fe600078e00ff */
[C---:B------:R-:W-:Y:S02]  /*5660*/  ISETP.GE.OR P0, PT, R2.reuse, R5, P0 ;  /* 0x000000050200720c */ /* 0x040fe40000706670 */
[----:B------:R-:W-:Y:S04]  /*5670*/  SHF.R.U32.HI R0, RZ, R37, R0 ;  /* 0x00000025ff007219 */ /* 0x000fe80000011600 */
[C---:B------:R-:W-:Y:S05]  /*5680*/  SEL R6, R3.reuse, R0, !P2 ;  /* 0x0000000003067207 */ /* 0x040fea0005000000 */
        /* <DEDUP_REMOVED lines=14> */
[----:B------:R-:W-:Y:S07]  /*5770*/  IMAD R43, R3, R38, R43 ;  /* 0x00000026032b7224 */ /* 0x000fee00078e022b */
.L_x_100:
[----:B-1----:R-:W-:Y:S01]  /*5780*/  @!P1 ISETP.NE.AND P0, PT, R8, 0x1, PT ;  /* 0x000000010800980c */ /* 0x002fe20003f05270 */
[----:B------:R-:W-:Y:S01]  /*5790*/  @!P1 IMAD.HI.U32 R0, R44, R10, RZ ;  /* 0x0000000a2c009227 */ /* 0x000fe200078e00ff */
[----:B------:R-:W-:Y:S01]  /*57a0*/  @!P1 ISETP.NE.AND P2, PT, R7, 0x1, PT ;  /* 0x000000010700980c */ /* 0x000fe20003f45270 */
[----:B------:R-:W-:Y:S01]  /*57b0*/  ULOP3.LUT UP0, URZ, UR52, 0x1b0, URZ, 0xc0, !UPT ;  /* 0x000001b034ff7892 */ /* 0x000fe2000f80c0ff */
[----:B------:R-:W-:Y:S01]  /*57c0*/  R2UR UR42, R14 ;  /* 0x000000000e2a72ca */ /* 0x000fe200000e0000 */
[----:B------:R-:W-:Y:S01]  /*57d0*/  @!P1 IMAD.HI.U32 R2, R43, R9, RZ ;  /* 0x000000092b029227 */ /* 0x000fe200078e00ff */
[----:B------:R-:W-:Y:S02]  /*57e0*/  @!P1 SHF.R.U32.HI R0, RZ, R11, R0 ;  /* 0x0000000bff009219 */ /* 0x000fe40000011600 */
[----:B------:R-:W-:Y:S01]  /*57f0*/  R2UR UR41, R15 ;  /* 0x000000000f2972ca */ /* 0x000fe200000e0000 */
[----:B------:R-:W-:Y:S01]  /*5800*/  VIADD R108, R108, 0x1 ;  /* 0x000000016c6c7836 */ /* 0x000fe20000000000 */
[----:B------:R-:W-:Y:S02]  /*5810*/  @!P1 SHF.R.U32.HI R2, RZ, R12, R2 ;  /* 0x0000000cff029219 */ /* 0x000fe40000011602 */
[----:B------:R-:W-:Y:S02]  /*5820*/  @!P1 SEL R3, R44, R0, !P2 ;  /* 0x000000002c039207 */ /* 0x000fe40005000000 */
[----:B------:R-:W-:Y:S02]  /*5830*/  @!P1 SEL R2, R43, R2, !P0 ;  /* 0x000000022b029207 */ /* 0x000fe40004000000 */
[----:B------:R-:W-:Y:S01]  /*5840*/  @P4 SHF.R.U32.HI R99, RZ, 0x10, R17 ;  /* 0x00000010ff634819 */ /* 0x000fe20000011611 */
[----:B------:R-:W-:Y:S02]  /*5850*/  USHF.L.U32 UR42, UR42, 0x7, URZ ;  /* 0x000000072a2a7899 */ /* 0x000fe400080006ff */
[----:B------:R-:W-:Y:S02]  /*5860*/  @!P1 IMAD.IADD R0, R2, 0x1, -R3 ;  /* 0x0000000102009824 */ /* 0x000fe400078e0a03 */
[----:B------:R-:W-:Y:S01]  /*5870*/  @!P1 IMAD.IADD R2, R3, 0x1, -R2 ;  /* 0x0000000103029824 */ /* 0x000fe200078e0a02 */
[----:B------:R-:W-:Y:S01]  /*5880*/  USHF.L.U32 UR41, UR41, 0x6, URZ ;  /* 0x0000000629297899 */ /* 0x000fe200080006ff */
[----:B------:R-:W-:Y:S02]  /*5890*/  @!P1 IMAD R44, R0, R7, R44 ;  /* 0x00000007002c9224 */ /* 0x000fe400078e022c */
[----:B------:R-:W-:Y:S01]  /*58a0*/  @!P1 IMAD R43, R2, R8, R43 ;  /* 0x00000008022b9224 */ /* 0x000fe200078e022b */
[----:B------:R-:W-:Y:S08]  /*58b0*/  BRA.U !UP0, `(.L_x_101) ;  /* 0x00000001087c7547 */ /* 0x000ff0000b800000 */
[----:B------:R-:W1:Y:S01]  /*58c0*/  LDCU.64 UR8, c[0x4][0x80] ;  /* 0x01001000ff0877ac */ /* 0x000e620008000a00 */
[----:B------:R-:W-:Y:S01]  /*58d0*/  MOV R2, 0x0 ;  /* 0x0000000000027802 */ /* 0x000fe20000000f00 */
[----:B------:R-:W-:Y:S02]  /*58e0*/  HFMA2 R12, -RZ, RZ, 0, 5.9604644775390625e-08 ;  /* 0x00000001ff0c7431 */ /* 0x000fe400000001ff */
[----:B------:R-:W-:Y:S01]  /*58f0*/  IMAD.MOV.U32 R8, RZ, RZ, 0x70 ;  /* 0x00000070ff087424 */ /* 0x000fe200078e00ff */
[----:B------:R2:W3:Y:S01]  /*5900*/  LDC.64 R14, c[0x4][R2] ;  /* 0x01000000020e7b82 */ /* 0x0004e20000000a00 */
[----:B------:R-:W4:Y:S01]  /*5910*/  LDCU.64 UR6, c[0x4][0x88] ;  /* 0x01001100ff0677ac */ /* 0x000f220008000a00 */
[----:B------:R-:W-:Y:S01]  /*5920*/  IMAD.MOV.U32 R13, RZ, RZ, RZ ;  /* 0x000000ffff0d7224 */ /* 0x000fe200078e00ff */
[----:B------:R-:W2:Y:S01]  /*5930*/  LDCU.64 UR4, c[0x4][0x8] ;  /* 0x01000100ff0477ac */ /* 0x000ea20008000a00 */
[----:B-1----:R-:W-:Y:S01]  /*5940*/  MOV R5, UR9 ;  /* 0x0000000900057c02 */ /* 0x002fe20008000f00 */
[----:B------:R-:W-:Y:S01]  /*5950*/  IMAD.U32 R4, RZ, RZ, UR8 ;  /* 0x00000008ff047e24 */ /* 0x000fe2000f8e00ff */
[----:B----4-:R-:W-:Y:S01]  /*5960*/  MOV R7, UR7 ;  /* 0x0000000700077c02 */ /* 0x010fe20008000f00 */
[----:B------:R-:W-:Y:S01]  /*5970*/  IMAD.U32 R6, RZ, RZ, UR6 ;  /* 0x00000006ff067e24 */ /* 0x000fe2000f8e00ff */
[----:B--2---:R-:W-:Y:S01]  /*5980*/  MOV R11, UR5 ;  /* 0x00000005000b7c02 */ /* 0x004fe20008000f00 */
[----:B------:R-:W-:Y:S02]  /*5990*/  IMAD.U32 R10, RZ, RZ, UR4 ;  /* 0x00000004ff0a7e24 */ /* 0x000fe4000f8e00ff */
[----:B------:R-:W-:Y:S07]  /*59a0*/  LEPC R20, `(.L_x_102) ;  /* 0x000000001014794e */ /* 0x000fee0000000000 */
[----:B---3-5:R-:W-:Y:S05]  /*59b0*/  CALL.ABS.NOINC R14 ;  /* 0x000000000e007343 */ /* 0x028fea0003c00000 */
.L_x_102:
[----:B------:R-:W1:Y:S01]  /*59c0*/  LDCU.64 UR8, c[0x4][0x80] ;  /* 0x01001000ff0877ac */ /* 0x000e620008000a00 */
[----:B------:R-:W2:Y:S01]  /*59d0*/  LDC.64 R2, c[0x4][R2] ;  /* 0x0100000002027b82 */ /* 0x000ea20000000a00 */
[----:B------:R-:W-:Y:S02]  /*59e0*/  HFMA2 R12, -RZ, RZ, 0, 5.9604644775390625e-08 ;  /* 0x00000001ff0c7431 */ /* 0x000fe400000001ff */
[----:B------:R-:W-:Y:S02]  /*59f0*/  IMAD.MOV.U32 R8, RZ, RZ, 0x70 ;  /* 0x00000070ff087424 */ /* 0x000fe400078e00ff */
[----:B------:R-:W-:Y:S01]  /*5a00*/  IMAD.MOV.U32 R13, RZ, RZ, RZ ;  /* 0x000000ffff0d7224 */ /* 0x000fe200078e00ff */
[----:B------:R-:W3:Y:S01]  /*5a10*/  LDCU.64 UR6, c[0x4][0x88] ;  /* 0x01001100ff0677ac */ /* 0x000ee20008000a00 */
[----:B------:R-:W4:Y:S01]  /*5a20*/  LDCU.64 UR4, c[0x4][0x8] ;  /* 0x01000100ff0477ac */ /* 0x000f220008000a00 */
[----:B-1----:R-:W-:Y:S02]  /*5a30*/  MOV R4, UR8 ;  /* 0x0000000800047c02 */ /* 0x002fe40008000f00 */
[----:B------:R-:W-:Y:S02]  /*5a40*/  MOV R5, UR9 ;  /* 0x0000000900057c02 */ /* 0x000fe40008000f00 */
[----:B---3--:R-:W-:Y:S01]  /*5a50*/  MOV R7, UR7 ;  /* 0x0000000700077c02 */ /* 0x008fe20008000f00 */
[----:B------:R-:W-:Y:S01]  /*5a60*/  IMAD.U32 R6, RZ, RZ, UR6 ;  /* 0x00000006ff067e24 */ /* 0x000fe2000f8e00ff */
[----:B----4-:R-:W-:Y:S01]  /*5a70*/  MOV R11, UR5 ;  /* 0x00000005000b7c02 */ /* 0x010fe20008000f00 */
[----:B------:R-:W-:Y:S02]  /*5a80*/  IMAD.U32 R10, RZ, RZ, UR4 ;  /* 0x00000004ff0a7e24 */ /* 0x000fe4000f8e00ff */
[----:B------:R-:W-:Y:S07]  /*5a90*/  LEPC R20, `(.L_x_101) ;  /* 0x000000001014794e */ /* 0x000fee0000000000 */
[----:B--2---:R-:W-:Y:S05]  /*5aa0*/  CALL.ABS.NOINC R2 ;  /* 0x0000000002007343 */ /* 0x004fea0003c00000 */
.L_x_101:
[----:B------:R-:W-:Y:S01]  /*5ab0*/  ISETP.NE.U32.AND P4, PT, R86, RZ, PT ;  /* 0x000000ff5600720c */ /* 0x000fe20003f85070 */
[----:B------:R-:W-:Y:S01]  /*5ac0*/  UISETP.NE.AND UP2, UPT, UR53, URZ, UPT ;  /* 0x000000ff3500728c */ /* 0x000fe2000bf45270 */
[----:B------:R-:W-:Y:S01]  /*5ad0*/  ISETP.NE.U32.AND P2, PT, RZ, UR38, PT ;  /* 0x00000026ff007c0c */ /* 0x000fe2000bf45070 */
[----:B------:R-:W-:Y:S01]  /*5ae0*/  UISETP.NE.U32.AND UP1, UPT, UR44, URZ, UPT ;  /* 0x000000ff2c00728c */ /* 0x000fe2000bf25070 */
[----:B------:R-:W-:Y:S01]  /*5af0*/  ISETP.NE.AND.EX P4, PT, R87, RZ, PT, P4 ;  /* 0x000000ff5700720c */ /* 0x000fe20003f85340 */
[----:B------:R-:W-:Y:S01]  /*5b00*/  UPLOP3.LUT UP0, UPT, UPT, UPT, UPT, 0x40, 0x4 ;  /* 0x000000000004789c */ /* 0x000fe20003f0e870 */
[----:B------:R-:W-:Y:S01]  /*5b10*/  ISETP.NE.AND.EX P2, PT, RZ, UR39, PT, P2 ;  /* 0x00000027ff007c0c */ /* 0x000fe2000bf45320 */
[----:B------:R-:W-:Y:S01]  /*5b20*/  UISETP.NE.AND.EX UP1, UPT, UR45, URZ, UPT, UP1 ;  /* 0x000000ff2d00728c */ /* 0x000fe2000bf25310 */
[----:B------:R-:W-:Y:S04]  /*5b30*/  PLOP3.LUT P1, PT, PT, PT, UP2, 0x80, 0x8 ;  /* 0x000000000008781c */ /* 0x000fe80003f2f028 */
[----:B------:R-:W-:Y:S06]  /*5b40*/  @UP2 UPLOP3.LUT UP0, UPT, UPT, UPT, UP1, 0x80, 0x8 ;  /* 0x000000000008289c */ /* 0x000fec0003f0f010 */
[----:B------:R-:W-:Y:S01]  /*5b50*/  PLOP3.LUT P0, PT, PT, PT, UP0, 0x80, 0x8 ;  /* 0x000000000008781c */ /* 0x000fe20003f0f008 */
[----:B------:R-:W-:Y:S01]  /*5b60*/  @!UPT UIADD3 URZ, UPT, UPT, URZ, URZ, URZ ;  /* 0x000000fffffff290 */ /* 0x000fe2000fffe0ff */
[----:B------:R-:W-:Y:S11]  /*5b70*/  BRA.U !UP1, `(.L_x_103) ;  /* 0x0000000109387547 */ /* 0x000ff6000b800000 */
[----:B------:R-:W-:Y:S01]  /*5b80*/  UISETP.NE.U32.AND UP0, UPT, UR38, URZ, UPT ;  /* 0x000000ff2600728c */ /* 0x000fe2000bf05070 */
[----:B------:R-:W-:Y:S02]  /*5b90*/  HFMA2 R0, -RZ, RZ, 0, 5.9604644775390625e-08 ;  /* 0x00000001ff007431 */ /* 0x000fe400000001ff */
[----:B------:R-:W-:Y:S01]  /*5ba0*/  IMAD.MOV.U32 R92, RZ, RZ, 0x1 ;  /* 0x00000001ff5c7424 */ /* 0x000fe200078e00ff */
[----:B------:R-:W-:Y:S06]  /*5bb0*/  UISETP.NE.AND.EX UP0, UPT, UR39, URZ, UPT, UP0 ;  /* 0x000000ff2700728c */ /* 0x000fec000bf05300 */
[----:B------:R-:W-:Y:S05]  /*5bc0*/  PLOP3.LUT P3, PT, PT, PT, UP0, 0x80, 0x8 ;  /* 0x000000000008781c */ /* 0x000fea0003f6f008 */
[----:B------:R-:W1:Y:S01]  /*5bd0*/  @UP0 LDCU.64 UR6, c[0x0][0x888] ;  /* 0x00011100ff0607ac */ /* 0x000e620008000a00 */
[----:B------:R-:W-:Y:S07]  /*5be0*/  @UP0 UIMAD UR4, UR36, UR44, URZ ;  /* 0x0000002c240402a4 */ /* 0x000fee000f8e02ff */
[----:B------:R-:W-:Y:S01]  /*5bf0*/  @!P3 PRMT R92, R0, 0x7610, R92 ;  /* 0x00007610005cb816 */ /* 0x000fe2000000005c */
[----:B-1----:R-:W-:Y:S03]  /*5c00*/  @UP0 UIMAD.WIDE UR6, UR4, 0x4, UR6 ;  /* 0x00000004040608a5 */ /* 0x002fe6000f8e0206 */
[----:B------:R-:W1:Y:S03]  /*5c10*/  @!UP0 LDCU UR4, c[0x0][0x880] ;  /* 0x00011000ff0487ac */ /* 0x000e660008000800 */
[----:B------:R-:W-:Y:S01]  /*5c20*/  IMAD.U32 R2, RZ, RZ, UR6 ;  /* 0x00000006ff027e24 */ /* 0x000fe2000f8e00ff */
[----:B------:R-:W-:Y:S05]  /*5c30*/  MOV R3, UR7 ;  /* 0x0000000700037c02 */ /* 0x000fea0008000f00 */
[----:B-----5:R2:W5:Y:S02]  /*5c40*/  @P3 LDG.E R49, desc[UR46][R2.64] ;  /* 0x0000002e02313981 */ /* 0x020564000c1e1900 */
[----:B-12---:R-:W-:Y:S02]  /*5c50*/  @!P3 IMAD.U32 R49, RZ, RZ, UR4 ;  /* 0x00000004ff31be24 */ /* 0x006fe4000f8e00ff */
.L_x_103:
[----:B------:R-:W-:Y:S05]  /*5c60*/  @!P4 BRA `(.L_x_104) ;  /* 0x000000000020c947 */ /* 0x000fea0003800000 */
[----:B------:R-:W-:Y:S04]  /*5c70*/  ISETP.NE.U32.AND P3, PT, R84, RZ, PT ;  /* 0x000000ff5400720c */ /* 0x000fe80003f65070 */
[----:B------:R-:W-:Y:S11]  /*5c80*/  ISETP.NE.AND.EX P3, PT, R85, RZ, PT, P3 ;  /* 0x000000ff5500720c */ /* 0x000ff60003f65330 */
[----:B------:R-:W-:Y:S02]  /*5c90*/  @!UPT UIADD3 URZ, UPT, UPT, URZ, URZ, URZ ;  /* 0x000000fffffff290 */ /* 0x000fe4000fffe0ff */
[----:B------:R-:W1:Y:S01]  /*5ca0*/  @P3 LDC.64 R2, c[0x0][0x8a8] ;  /* 0x00022a00ff023b82 */ /* 0x000e620000000a00 */
[----:B------:R-:W-:Y:S04]  /*5cb0*/  @P3 IMAD R0, R86, UR36, RZ ;  /* 0x0000002456003c24 */ /* 0x000fe8000f8e02ff */
[----:B-1----:R-:W-:Y:S05]  /*5cc0*/  @P3 IMAD.WIDE R2, R0, 0x4, R2 ;  /* 0x0000000400023825 */ /* 0x002fea00078e0202 */
[----:B-----5:R1:W5:Y:S02]  /*5cd0*/  @P3 LDG.E R47, desc[UR46][R2.64] ;  /* 0x0000002e022f3981 */ /* 0x020364000c1e1900 */
[----:B-1----:R-:W2:Y:S02]  /*5ce0*/  @!P3 LDC R47, c[0x0][0x8a0] ;  /* 0x00022800ff2fbb82 */ /* 0x002ea40000000800 */
.L_x_104:
[----:B-----5:R-:W-:Y:S01]  /*5cf0*/  FSETP.NEU.AND P3, PT, R49, RZ, PT ;  /* 0x000000ff3100720b */ /* 0x020fe20003f6d000 */
[----:B------:R-:W-:Y:S01]  /*5d00*/  ULOP3.LUT UR4, UR51, 0x1, URZ, 0x3c, !UPT ;  /* 0x0000000133047892 */ /* 0x000fe2000f8e3cff */
[----:B------:R-:W-:Y:S01]  /*5d10*/  SEL R4, RZ, 0xffffffff, P2 ;  /* 0xffffffffff047807 */ /* 0x000fe20001000000 */
[----:B------:R-:W-:Y:S01]  /*5d20*/  IMAD.U32 R68, RZ, RZ, UR56 ;  /* 0x00000038ff447e24 */ /* 0x000fe2000f8e00ff */
[----:B------:R-:W-:Y:S01]  /*5d30*/  @P1 LOP3.LUT P2, RZ, R92, 0xff, RZ, 0xc0, !PT ;  /* 0x000000ff5cff1812 */ /* 0x000fe2000784c0ff */
[----:B------:R-:W-:Y:S01]  /*5d40*/  IMAD.SHL.U32 R111, R98, 0x10, RZ ;  /* 0x00000010626f7824 */ /* 0x000fe200078e00ff */
[----:B------:R-:W-:Y:S01]  /*5d50*/  @P1 SEL R0, RZ, 0xffffffff, P3 ;  /* 0xffffffffff001807 */ /* 0x000fe20001800000 */
[----:B------:R-:W-:Y:S01]  /*5d60*/  IMAD.U32 R71, RZ, RZ, UR4 ;  /* 0x00000004ff477e24 */ /* 0x000fe2000f8e00ff */
[----:B------:R-:W-:Y:S01]  /*5d70*/  LEA R106, R45, UR48, 0x3 ;  /* 0x000000302d6a7c11 */ /* 0x000fe2000f8e18ff */
[----:B------:R-:W-:Y:S01]  /*5d80*/  IMAD.SHL.U32 R68, R68, 0x2000, RZ ;  /* 0x0000200044447824 */ /* 0x000fe200078e00ff */
[----:B------:R-:W-:Y:S01]  /*5d90*/  @P0 SEL R0, R4, R0, !P2 ;  /* 0x0000000004000207 */ /* 0x000fe20005000000 */
[----:B------:R-:W-:Y:S01]  /*5da0*/  IMAD.SHL.U32 R110, R97, 0x10, RZ ;  /* 0x00000010616e7824 */ /* 0x000fe200078e00ff */
[----:B------:R-:W-:Y:S01]  /*5db0*/  PLOP3.LUT P2, PT, PT, PT, UP1, 0x80, 0x8 ;  /* 0x000000000008781c */ /* 0x000fe20003f4f018 */
[----:B------:R-:W-:Y:S01]  /*5dc0*/  IMAD.IADD R63, R103, 0x1, R68 ;  /* 0x00000001673f7824 */ /* 0x000fe200078e0244 */
[----:B------:R-:W-:Y:S01]  /*5dd0*/  @P1 LOP3.LUT R0, R0, 0x1, RZ, 0xc0, !PT ;  /* 0x0000000100001812 */ /* 0x000fe200078ec0ff */
[----:B------:R-:W-:Y:S01]  /*5de0*/  BSSY B1, `(.L_x_105) ;  /* 0x0000039000017945 */ /* 0x000fe20003800000 */
[----:B------:R-:W-:Y:S01]  /*5df0*/  LOP3.LUT P4, R107, R92, 0xff, RZ, 0xc0, !PT ;  /* 0x000000ff5c6b7812 */ /* 0x000fe2000788c0ff */
[----:B------:R-:W-:Y:S01]  /*5e00*/  IMAD.IADD R62, R63, 0x1, R111 ;  /* 0x000000013f3e7824 */ /* 0x000fe200078e026f */
[----:B------:R-:W-:Y:S01]  /*5e10*/  ISETP.NE.U32.OR P5, PT, R0, 0x1, !P1 ;  /* 0x000000010000780c */ /* 0x000fe20004fa5470 */
[----:B------:R-:W-:Y:S01]  /*5e20*/  IMAD.U32 R0, RZ, RZ, UR56 ;  /* 0x00000038ff007e24 */ /* 0x000fe2000f8e00ff */
[----:B------:R-:W-:Y:S01]  /*5e30*/  SEL R3, RZ, 0xffffffff, P3 ;  /* 0xffffffffff037807 */ /* 0x000fe20001800000 */
[----:B------:R-:W-:Y:S01]  /*5e40*/  IMAD.MOV.U32 R70, RZ, RZ, 0x1 ;  /* 0x00000001ff467424 */ /* 0x000fe200078e00ff */
[----:B------:R-:W-:Y:S01]  /*5e50*/  P2R R109, PR, RZ, 0x20 ;  /* 0x00000020ff6d7803 */ /* 0x000fe20000000000 */
[----:B------:R-:W-:Y:S01]  /*5e60*/  IMAD R48, R45, 0x40, R46 ;  /* 0x000000402d307824 */ /* 0x000fe200078e022e */
[----:B------:R-:W-:Y:S01]  /*5e70*/  LEA R0, R0, UR48, 0x3 ;  /* 0x0000003000007c11 */ /* 0x000fe2000f8e18ff */
[----:B------:R-:W-:Y:S01]  /*5e80*/  IMAD.U32 R69, RZ, RZ, UR56 ;  /* 0x00000038ff457e24 */ /* 0x000fe2000f8e00ff */
[----:B------:R-:W-:Y:S02]  /*5e90*/  @P2 SEL R3, R4, R3, !P4 ;  /* 0x0000000304032207 */ /* 0x000fe40006000000 */
[----:B------:R-:W-:Y:S02]  /*5ea0*/  CS2R R82, SRZ ;  /* 0x0000000000527805 */ /* 0x000fe4000001ff00 */
[----:B------:R-:W-:Y:S02]  /*5eb0*/  CS2R R80, SRZ ;  /* 0x0000000000507805 */ /* 0x000fe4000001ff00 */
[----:B------:R-:W-:Y:S02]  /*5ec0*/  CS2R R74, SRZ ;  /* 0x00000000004a7805 */ /* 0x000fe4000001ff00 */
[----:B------:R-:W-:Y:S02]  /*5ed0*/  LOP3.LUT R3, R3, 0x1, RZ, 0xc0, !PT ;  /* 0x0000000103037812 */ /* 0x000fe400078ec0ff */
[----:B------:R-:W-:Y:S02]  /*5ee0*/  CS2R R72, SRZ ;  /* 0x0000000000487805 */ /* 0x000fe4000001ff00 */
[----:B------:R-:W-:Y:S02]  /*5ef0*/  @P5 SHF.L.U32 R2, R71, 0x1f, RZ ;  /* 0x0000001f47025819 */ /* 0x000fe400000006ff */
[----:B------:R-:W-:Y:S02]  /*5f00*/  CS2R R66, SRZ ;  /* 0x0000000000427805 */ /* 0x000fe4000001ff00 */
[----:B------:R-:W-:Y:S02]  /*5f10*/  ISETP.NE.U32.AND P2, PT, R3, 0x1, PT ;  /* 0x000000010300780c */ /* 0x000fe40003f45070 */
[----:B------:R-:W-:Y:S01]  /*5f20*/  CS2R R64, SRZ ;  /* 0x0000000000407805 */ /* 0x000fe2000001ff00 */
[----:B------:R1:W3:Y:S01]  /*5f30*/  @P5 SYNCS.PHASECHK.TRANS64.TRYWAIT P1, [R0+URZ+0x50], R2 ;  /* 0x00005002000055a7 */ /* 0x0002e200080211ff */
[----:B------:R-:W-:Y:S02]  /*5f40*/  CS2R R58, SRZ ;  /* 0x00000000003a7805 */ /* 0x000fe4000001ff00 */
[----:B------:R-:W-:Y:S02]  /*5f50*/  P2R R76, PR, RZ, 0x4 ;  /* 0x00000004ff4c7803 */ /* 0x000fe40000000000 */
[----:B------:R-:W-:Y:S01]  /*5f60*/  CS2R R56, SRZ ;  /* 0x0000000000387805 */ /* 0x000fe2000001ff00 */
[----:B------:R-:W-:Y:S02]  /*5f70*/  IMAD.IADD R61, R63, 0x1, R110 ;  /* 0x000000013f3d7824 */ /* 0x000fe400078e026e */
[----:B------:R-:W-:Y:S01]  /*5f80*/  IMAD.IADD R60, R102, 0x1, R62 ;  /* 0x00000001663c7824 */ /* 0x000fe200078e023e */
[----:B-1----:R-:W-:Y:S04]  /*5f90*/  SHF.L.U32 R2, R101, 0x1f, RZ ;  /* 0x0000001f65027819 */ /* 0x002fe800000006ff */
[----:B------:R1:W4:Y:S01]  /*5fa0*/  SYNCS.PHASECHK.TRANS64.TRYWAIT P0, [R106+URZ+0xb0], R2 ;  /* 0x0000b0026a0075a7 */ /* 0x00032200080011ff */
[----:B---3--:R-:W-:Y:S01]  /*5fb0*/  @P5 SEL R70, RZ, 0x1, !P1 ;  /* 0x00000001ff465807 */ /* 0x008fe20004800000 */
[----:B-1----:R-:W-:Y:S06]  /*5fc0*/  @!P5 BRA `(.L_x_106) ;  /* 0x000000000068d947 */ /* 0x002fec0003800000 */
[----:B------:R-:W-:Y:S01]  /*5fd0*/  ISETP.NE.AND P1, PT, R70, RZ, PT ;  /* 0x000000ff4600720c */ /* 0x000fe20003f25270 */
[----:B------:R-:W-:Y:S01]  /*5fe0*/  BSSY B0, `(.L_x_107) ;  /* 0x000000d000007945 */ /* 0x000fe20003800000 */
[----:B------:R-:W-:Y:S02]  /*5ff0*/  CS2R R58, SRZ ;  /* 0x00000000003a7805 */ /* 0x000fe4000001ff00 */
[----:B------:R-:W-:Y:S02]  /*6000*/  CS2R R56, SRZ ;  /* 0x0000000000387805 */ /* 0x000fe4000001ff00 */
[----:B------:R-:W-:Y:S02]  /*6010*/  CS2R R66, SRZ ;  /* 0x0000000000427805 */ /* 0x000fe4000001ff00 */
[----:B------:R-:W-:Y:S02]  /*6020*/  CS2R R64, SRZ ;  /* 0x0000000000407805 */ /* 0x000fe4000001ff00 */
[----:B------:R-:W-:Y:S02]  /*6030*/  CS2R R74, SRZ ;  /* 0x00000000004a7805 */ /* 0x000fe4000001ff00 */
[----:B------:R-:W-:Y:S02]  /*6040*/  CS2R R72, SRZ ;  /* 0x0000000000487805 */ /* 0x000fe4000001ff00 */
[----:B------:R-:W-:Y:S02]  /*6050*/  CS2R R82, SRZ ;  /* 0x0000000000527805 */ /* 0x000fe4000001ff00 */
[----:B------:R-:W-:Y:S01]  /*6060*/  CS2R R80, SRZ ;  /* 0x0000000000507805 */ /* 0x000fe2000001ff00 */
[----:B------:R-:W-:Y:S06]  /*6070*/  @P1 BRA `(.L_x_108) ;  /* 0x00000000000c1947 */ /* 0x000fec0003800000 */
[----:B------:R-:W-:Y:S04]  /*6080*/  SHF.L.U32 R3, R71, 0x1f, RZ ;  /* 0x0000001f47037819 */ /* 0x000fe800000006ff */
[----:B------:R-:W1:Y:S02]  /*6090*/  SYNCS.PHASECHK.TRANS64.TRYWAIT P1, [R0+URZ+0x50], R3 ;  /* 0x00005003000075a7 */ /* 0x000e6400080211ff */
[----:B-1----:R-:W-:Y:S05]  /*60a0*/  @!P1 BRA `(.L_x_109) ;  /* 0x0000002400ac9947 */ /* 0x002fea0003800000 */
.L_x_108:
[----:B------:R-:W-:Y:S05]  /*60b0*/  BSYNC B0 ;  /* 0x0000000000007941 */ /* 0x000fea0003800000 */
.L_x_107:
[----:B------:R-:W-:Y:S01]  /*60c0*/  ISETP.NE.AND P1, PT, R76, RZ, PT ;  /* 0x000000ff4c00720c */ /* 0x000fe20003f25270 */
[----:B------:R-:W-:Y:S04]  /*60d0*/  UIADD3 UR5, UPT, UPT, UR56, 0x1, URZ ;  /* 0x0000000138057890 */ /* 0x000fe8000fffe0ff */
[----:B------:R-:W-:Y:S04]  /*60e0*/  UISETP.NE.AND UP0, UPT, UR5, 0x3, UPT ;  /* 0x000000030500788c */ /* 0x000fe8000bf05270 */
[----:B------:R-:W-:Y:S02]  /*60f0*/  USEL UR4, URZ, 0x1, UP0 ;  /* 0x00000001ff047887 */ /* 0x000fe40008000000 */
[----:B------:R-:W-:Y:S02]  /*6100*/  USEL UR5, UR5, URZ, UP0 ;  /* 0x000000ff05057287 */ /* 0x000fe40008000000 */
[----:B------:R3:W1:Y:S02]  /*6110*/  @P1 LDS.128 R56, [R63] ;  /* 0x000000003f381984 */ /* 0x0006640000000c00 */
[----:B------:R-:W-:Y:S02]  /*6120*/  LOP3.LUT R71, R71, UR4, RZ, 0x3c, !PT ;  /* 0x0000000447477c12 */ /* 0x000fe4000f8e3cff */
[----:B------:R3:W1:Y:S01]  /*6130*/  @P1 LDS.128 R64, [R62+0x10] ;  /* 0x000010003e401984 */ /* 0x0006620000000c00 */
[----:B------:R-:W-:Y:S03]  /*6140*/  IMAD.U32 R69, RZ, RZ, UR5 ;  /* 0x00000005ff457e24 */ /* 0x000fe6000f8e00ff */
[----:B------:R3:W1:Y:S04]  /*6150*/  @P1 LDS.128 R72, [R61+0x20] ;  /* 0x000020003d481984 */ /* 0x0006680000000c00 */
[----:B------:R3:W1:Y:S02]  /*6160*/  @P1 LDS.128 R80, [R60+0x10] ;  /* 0x000010003c501984 */ /* 0x0006640000000c00 */
.L_x_106:
[----:B------:R-:W-:Y:S05]  /*6170*/  BSYNC B1 ;  /* 0x0000000000017941 */ /* 0x000fea0003800000 */
.L_x_105:
[----:B-1----:R-:W-:Y:S04]  /*6180*/  SHF.R.U32.HI R0, RZ, 0x15, R48 ;  /* 0x00000015ff007819 */ /* 0x002fe80000011630 */
[----:B------:R-:W-:Y:S01]  /*6190*/  LOP3.LUT P1, RZ, R0, 0x3, R96, 0x48, !PT ;  /* 0x0000000300ff7812 */ /* 0x000fe20007824860 */
[----:B------:R-:W-:Y:S01]  /*61a0*/  @!UPT UIADD3 URZ, UPT, UPT, URZ, URZ, URZ ;  /* 0x000000fffffff290 */ /* 0x000fe2000fffe0ff */
[----:B----4-:R-:W-:Y:S11]  /*61b0*/  @P0 BRA `(.L_x_110) ;  /* 0x0000000000080947 */ /* 0x010ff60003800000 */
[----:B------:R-:W1:Y:S02]  /*61c0*/  SYNCS.PHASECHK.TRANS64.TRYWAIT P0, [R106+URZ+0xb0], R2 ;  /* 0x0000b0026a0075a7 */ /* 0x000e6400080011ff */
[----:B-1----:R-:W-:Y:S05]  /*61d0*/  @!P0 BRA `(.L_x_111) ;  /* 0x0000002400748947 */ /* 0x002fea0003800000 */
.L_x_110:
[----:B------:R-:W-:Y:S05]  /*61e0*/  @!P1 BRA `(.L_x_112) ;  /* 0x0000000000409947 */ /* 0x000fea0003800000 */
[----:B------:R-:W4:Y:S01]  /*61f0*/  LDCU.64 UR8, c[0x4][0x70] ;  /* 0x01000e00ff0877ac */ /* 0x000f220008000a00 */
[----:B------:R-:W-:Y:S01]  /*6200*/  MOV R3, 0x0 ;  /* 0x0000000000037802 */ /* 0x000fe20000000f00 */
[----:B------:R-:W-:Y:S02]  /*6210*/  HFMA2 R12, -RZ, RZ, 0, 5.9604644775390625e-08 ;  /* 0x00000001ff0c7431 */ /* 0x000fe400000001ff */
[----:B------:R-:W-:Y:S02]  /*6220*/  IMAD.MOV.U32 R8, RZ, RZ, 0x192 ;  /* 0x00000192ff087424 */ /* 0x000fe400078e00ff */
[----:B------:R-:W-:Y:S01]  /*6230*/  IMAD.MOV.U32 R13, RZ, RZ, RZ ;  /* 0x000000ffff0d7224 */ /* 0x000fe200078e00ff */
[----:B------:R-:W5:Y:S01]  /*6240*/  LDCU.64 UR6, c[0x4][0x78] ;  /* 0x01000f00ff0677ac */ /* 0x000f620008000a00 */
[----:B-1----:R-:W1:Y:S01]  /*6250*/  LDC.64 R2, c[0x4][R3] ;  /* 0x0100000003027b82 */ /* 0x002e620000000a00 */
[----:B------:R-:W2:Y:S01]  /*6260*/  LDCU.64 UR4, c[0x4][0x10] ;  /* 0x01000200ff0477ac */ /* 0x000ea20008000a00 */
[----:B----4-:R-:W-:Y:S01]  /*6270*/  MOV R5, UR9 ;  /* 0x0000000900057c02 */ /* 0x010fe20008000f00 */
[----:B------:R-:W-:Y:S01]  /*6280*/  IMAD.U32 R4, RZ, RZ, UR8 ;  /* 0x00000008ff047e24 */ /* 0x000fe2000f8e00ff */
[----:B-----5:R-:W-:Y:S01]  /*6290*/  MOV R7, UR7 ;  /* 0x0000000700077c02 */ /* 0x020fe20008000f00 */
[----:B------:R-:W-:Y:S01]  /*62a0*/  IMAD.U32 R6, RZ, RZ, UR6 ;  /* 0x00000006ff067e24 */ /* 0x000fe2000f8e00ff */
[----:B--2---:R-:W-:Y:S01]  /*62b0*/  MOV R11, UR5 ;  /* 0x00000005000b7c02 */ /* 0x004fe20008000f00 */
[----:B------:R-:W-:Y:S02]  /*62c0*/  IMAD.U32 R10, RZ, RZ, UR4 ;  /* 0x00000004ff0a7e24 */ /* 0x000fe4000f8e00ff */
[----:B------:R-:W-:Y:S07]  /*62d0*/  LEPC R20, `(.L_x_112) ;  /* 0x000000001014794e */ /* 0x000fee0000000000 */
[----:B-1-3--:R-:W-:Y:S05]  /*62e0*/  CALL.ABS.NOINC R2 ;  /* 0x0000000002007343 */ /* 0x00afea0003c00000 */
.L_x_112:
[----:B------:R-:W-:Y:S05]  /*62f0*/  WARPSYNC.ALL ;  /* 0x0000000000007948 */ /* 0x000fea0003800000 */
[----:B------:R-:W-:Y:S01]  /*6300*/  R2UR UR4, R48 ;  /* 0x00000000300472ca */ /* 0x000fe200000e0000 */
[--C-:B------:R-:W-:Y:S01]  /*6310*/  HADD2.F32 R50, -RZ, R56.reuse.H0_H0 ;  /* 0x20000038ff327230 */ /* 0x100fe20000004100 */
[----:B------:R-:W-:Y:S01]  /*6320*/  ISETP.NE.AND P0, PT, R104, RZ, PT ;  /* 0x000000ff6800720c */ /* 0x000fe20003f05270 */
[----:B------:R-:W-:Y:S01]  /*6330*/  HADD2.F32 R51, -RZ, R56.H1_H1 ;  /* 0x30000038ff337230 */ /* 0x000fe20000004100 */
[----:B------:R-:W-:Y:S01]  /*6340*/  BSSY.RECONVERGENT B0, `(.L_x_113) ;  /* 0x0000083000007945 */ /* 0x000fe20003800200 */
[--C-:B------:R-:W-:Y:S08]  /*6350*/  HADD2.F32 R52, -RZ, R57.reuse.H0_H0 ;  /* 0x20000039ff347230 */ /* 0x100ff00000004100 */
[----:B------:R-:W2:Y:S02]  /*6360*/  LDTM.x32 R4, tmem[UR4] ;  /* 0x00000004000479ee */ /* 0x000ea400082c0000 */
[C---:B--2---:R-:W-:Y:S01]  /*6370*/  FMUL R0, R47.reuse, R4 ;  /* 0x000000042f007220 */ /* 0x044fe20000400000 */
[C---:B-1----:R-:W-:Y:S01]  /*6380*/  FMUL R2, R47.reuse, R5 ;  /* 0x000000052f027220 */ /* 0x042fe20000400000 */
[C---:B------:R-:W-:Y:S01]  /*6390*/  FMUL R4, R47.reuse, R8 ;  /* 0x000000082f047220 */ /* 0x040fe20000400000 */
[----:B------:R-:W-:Y:S01]  /*63a0*/  FMUL R3, R47, R6 ;  /* 0x000000062f037220 */ /* 0x000fe20000400000 */
[C---:B------:R-:W-:Y:S01]  /*63b0*/  FFMA R0, R49.reuse, R50, R0 ;  /* 0x0000003231007223 */ /* 0x040fe20000000000 */
[----:B------:R-:W-:Y:S01]  /*63c0*/  FFMA R2, R49, R51, R2 ;  /* 0x0000003331027223 */ /* 0x000fe20000000002 */
[C---:B------:R-:W-:Y:S01]  /*63d0*/  FMUL R5, R47.reuse, R9 ;  /* 0x000000092f057220 */ /* 0x040fe20000400000 */
        /* <DEDUP_REMOVED lines=16> */
[----:B------:R-:W-:Y:S02]  /*64e0*/  HADD2.F32 R32, -RZ, R57.H1_H1 ;  /* 0x30000039ff207230 */ /* 0x000fe40000004100 */
[C---:B------:R-:W-:Y:S01]  /*64f0*/  FMUL R26, R47.reuse, R30 ;  /* 0x0000001e2f1a7220 */ /* 0x040fe20000400000 */
[----:B------:R-:W-:Y:S01]  /*6500*/  FMUL R29, R47, R33 ;  /* 0x000000212f1d7220 */ /* 0x000fe20000400000 */
[--C-:B------:R-:W-:Y:S02]  /*6510*/  HADD2.F32 R33, -RZ, R58.reuse.H0_H0 ;  /* 0x2000003aff217230 */ /* 0x100fe40000004100 */
[----:B------:R-:W-:Y:S01]  /*6520*/  FFMA R3, R49, R52, R3 ;  /* 0x0000003431037223 */ /* 0x000fe20000000003 */
[C---:B------:R-:W-:Y:S01]  /*6530*/  FMUL R7, R47.reuse, R7 ;  /* 0x000000072f077220 */ /* 0x040fe20000400000 */
[----:B------:R-:W-:Y:S01]  /*6540*/  FMUL R30, R47, R34 ;  /* 0x000000222f1e7220 */ /* 0x000fe20000400000 */
[----:B------:R-:W-:Y:S01]  /*6550*/  HADD2.F32 R34, -RZ, R58.H1_H1 ;  /* 0x3000003aff227230 */ /* 0x000fe20000004100 */
[----:B------:R-:W-:Y:S01]  /*6560*/  F2FP.F16.F32.PACK_AB R52, R2, R0 ;  /* 0x000000000234723e */ /* 0x000fe200000000ff */
[--C-:B------:R-:W-:Y:S02]  /*6570*/  HADD2.F32 R0, -RZ, R59.reuse.H0_H0 ;  /* 0x2000003bff007230 */ /* 0x100fe40000004100 */
[C---:B------:R-:W-:Y:S01]  /*6580*/  FFMA R7, R49.reuse, R32, R7 ;  /* 0x0000002031077223 */ /* 0x040fe20000000007 */
[----:B------:R-:W-:Y:S02]  /*6590*/  HADD2.F32 R2, -RZ, R59.H1_H1 ;  /* 0x3000003bff027230 */ /* 0x000fe40000004100 */
[C---:B------:R-:W-:Y:S01]  /*65a0*/  FFMA R4, R49.reuse, R33, R4 ;  /* 0x0000002131047223 */ /* 0x040fe20000000004 */
[C---:B------:R-:W-:Y:S01]  /*65b0*/  FFMA R5, R49.reuse, R34, R5 ;  /* 0x0000002231057223 */ /* 0x040fe20000000005 */
[----:B------:R-:W-:Y:S01]  /*65c0*/  FFMA R6, R49, R0, R6 ;  /* 0x0000000031067223 */ /* 0x000fe20000000006 */
[--C-:B------:R-:W-:Y:S02]  /*65d0*/  HADD2.F32 R0, -RZ, R64.reuse.H0_H0 ;  /* 0x20000040ff007230 */ /* 0x100fe40000004100 */
[----:B------:R-:W-:Y:S01]  /*65e0*/  FMUL R11, R47, R11 ;  /* 0x0000000b2f0b7220 */ /* 0x000fe20000400000 */
[----:B------:R-:W-:Y:S01]  /*65f0*/  F2FP.F16.F32.PACK_AB R53, R7, R3 ;  /* 0x000000030735723e */ /* 0x000fe200000000ff */
[--C-:B------:R-:W-:Y:S02]  /*6600*/  HADD2.F32 R3, -RZ, R65.reuse.H0_H0 ;  /* 0x20000041ff037230 */ /* 0x100fe40000004100 */
[----:B------:R-:W-:Y:S01]  /*6610*/  FMUL R15, R47, R15 ;  /* 0x0000000f2f0f7220 */ /* 0x000fe20000400000 */
[C---:B------:R-:W-:Y:S01]  /*6620*/  FFMA R11, R49.reuse, R2, R11 ;  /* 0x00000002310b7223 */ /* 0x040fe2000000000b */
[----:B------:R-:W-:Y:S02]  /*6630*/  HADD2.F32 R2, -RZ, R64.H1_H1 ;  /* 0x30000040ff027230 */ /* 0x000fe40000004100 */
[----:B------:R-:W-:Y:S01]  /*6640*/  FFMA R8, R49, R0, R8 ;  /* 0x0000000031087223 */ /* 0x000fe20000000008 */
[----:B------:R-:W-:Y:S02]  /*6650*/  HADD2.F32 R0, -RZ, R65.H1_H1 ;  /* 0x30000041ff007230 */ /* 0x000fe40000004100 */
[C---:B------:R-:W-:Y:S01]  /*6660*/  FMUL R19, R47.reuse, R19 ;  /* 0x000000132f137220 */ /* 0x040fe20000400000 */
[----:B------:R-:W-:Y:S01]  /*6670*/  FMUL R23, R47, R23 ;  /* 0x000000172f177220 */ /* 0x000fe20000400000 */
[C---:B------:R-:W-:Y:S01]  /*6680*/  FFMA R9, R49.reuse, R2, R9 ;  /* 0x0000000231097223 */ /* 0x040fe20000000009 */
[C---:B------:R-:W-:Y:S01]  /*6690*/  FFMA R10, R49.reuse, R3, R10 ;  /* 0x00000003310a7223 */ /* 0x040fe2000000000a */
[----:B------:R-:W-:Y:S01]  /*66a0*/  FFMA R15, R49, R0, R15 ;  /* 0x00000000310f7223 */ /* 0x000fe2000000000f */
[--C-:B------:R-:W-:Y:S02]  /*66b0*/  HADD2.F32 R2, -RZ, R66.reuse.H0_H0 ;  /* 0x20000042ff027230 */ /* 0x100fe40000004100 */
[----:B------:R-:W-:Y:S01]  /*66c0*/  FMUL R27, R47, R27 ;  /* 0x0000001b2f1b7220 */ /* 0x000fe20000400000 */
[----:B------:R-:W-:Y:S01]  /*66d0*/  HADD2.F32 R0, -RZ, R66.H1_H1 ;  /* 0x30000042ff007230 */ /* 0x000fe20000004100 */
[----:B------:R-:W-:Y:S01]  /*66e0*/  F2FP.F16.F32.PACK_AB R54, R5, R4 ;  /* 0x000000040536723e */ /* 0x000fe200000000ff */
[--C-:B------:R-:W-:Y:S02]  /*66f0*/  HADD2.F32 R3, -RZ, R67.reuse.H0_H0 ;  /* 0x20000043ff037230 */ /* 0x100fe40000004100 */
[C---:B------:R-:W-:Y:S01]  /*6700*/  FFMA R12, R49.reuse, R2, R12 ;  /* 0x00000002310c7223 */ /* 0x040fe2000000000c */
[--C-:B------:R-:W-:Y:S02]  /*6710*/  HADD2.F32 R2, -RZ, R72.reuse.H0_H0 ;  /* 0x20000048ff027230 */ /* 0x100fe40000004100 */
[C---:B------:R-:W-:Y:S01]  /*6720*/  FFMA R13, R49.reuse, R0, R13 ;  /* 0x00000000310d7223 */ /* 0x040fe2000000000d */
[----:B------:R-:W-:Y:S02]  /*6730*/  HADD2.F32 R0, -RZ, R67.H1_H1 ;  /* 0x30000043ff007230 */ /* 0x000fe40000004100 */
[----:B------:R-:W-:Y:S01]  /*6740*/  FFMA R14, R49, R3, R14 ;  /* 0x00000003310e7223 */ /* 0x000fe2000000000e */
[----:B------:R-:W-:Y:S01]  /*6750*/  HADD2.F32 R3, -RZ, R72.H1_H1 ;  /* 0x30000048ff037230 */ /* 0x000fe20000004100 */
[----:B------:R-:W-:Y:S01]  /*6760*/  F2FP.F16.F32.PACK_AB R55, R11, R6 ;  /* 0x000000060b37723e */ /* 0x000fe200000000ff */
[----:B------:R-:W-:Y:S01]  /*6770*/  FMUL R31, R47, R31 ;  /* 0x0000001f2f1f7220 */ /* 0x000fe20000400000 */
[C---:B------:R-:W-:Y:S01]  /*6780*/  FFMA R19, R49.reuse, R0, R19 ;  /* 0x0000000031137223 */ /* 0x040fe20000000013 */
[--C-:B------:R-:W-:Y:S02]  /*6790*/  HADD2.F32 R0, -RZ, R73.reuse.H0_H0 ;  /* 0x20000049ff007230 */ /* 0x100fe40000004100 */
[C---:B------:R-:W-:Y:S01]  /*67a0*/  FFMA R16, R49.reuse, R2, R16 ;  /* 0x0000000231107223 */ /* 0x040fe20000000010 */
[----:B------:R1:W-:Y:S01]  /*67b0*/  STS.128 [R63], R52 ;  /* 0x000000343f007388 */ /* 0x0003e20000000c00 */
[C---:B------:R-:W-:Y:S01]  /*67c0*/  FFMA R17, R49.reuse, R3, R17 ;  /* 0x0000000331117223 */ /* 0x040fe20000000011 */
[----:B------:R-:W-:Y:S02]  /*67d0*/  HADD2.F32 R2, -RZ, R73.H1_H1 ;  /* 0x30000049ff027230 */ /* 0x000fe40000004100 */
[----:B------:R-:W-:Y:S01]  /*67e0*/  FFMA R18, R49, R0, R18 ;  /* 0x0000000031127223 */ /* 0x000fe20000000012 */
[--C-:B------:R-:W-:Y:S01]  /*67f0*/  HADD2.F32 R0, -RZ, R74.reuse.H0_H0 ;  /* 0x2000004aff007230 */ /* 0x100fe20000004100 */
[----:B------:R-:W-:Y:S01]  /*6800*/  F2FP.F16.F32.PACK_AB R8, R9, R8 ;  /* 0x000000080908723e */ /* 0x000fe200000000ff */
[--C-:B------:R-:W-:Y:S02]  /*6810*/  HADD2.F32 R3, -RZ, R75.reuse.H0_H0 ;  /* 0x2000004bff037230 */ /* 0x100fe40000004100 */
[C---:B------:R-:W-:Y:S01]  /*6820*/  FFMA R23, R49.reuse, R2, R23 ;  /* 0x0000000231177223 */ /* 0x040fe20000000017 */
[----:B------:R-:W-:Y:S02]  /*6830*/  HADD2.F32 R2, -RZ, R74.H1_H1 ;  /* 0x3000004aff027230 */ /* 0x000fe40000004100 */
[----:B------:R-:W-:Y:S01]  /*6840*/  FFMA R20, R49, R0, R20 ;  /* 0x0000000031147223 */ /* 0x000fe20000000014 */
[----:B------:R-:W-:Y:S01]  /*6850*/  HADD2.F32 R0, -RZ, R75.H1_H1 ;  /* 0x3000004bff007230 */ /* 0x000fe20000004100 */
[----:B------:R-:W-:Y:S01]  /*6860*/  F2FP.F16.F32.PACK_AB R9, R15, R10 ;  /* 0x0000000a0f09723e */ /* 0x000fe200000000ff */
[----:B------:R-:W-:Y:S02]  /*6870*/  HADD2.F32 R4, -RZ, R83.H0_H0 ;  /* 0x20000053ff047230 */ /* 0x000fe40000004100 */
[C---:B------:R-:W-:Y:S01]  /*6880*/  FFMA R21, R49.reuse, R2, R21 ;  /* 0x0000000231157223 */ /* 0x040fe20000000015 */
[C---:B------:R-:W-:Y:S01]  /*6890*/  FFMA R22, R49.reuse, R3, R22 ;  /* 0x0000000331167223 */ /* 0x040fe20000000016 */
[----:B------:R-:W-:Y:S01]  /*68a0*/  FFMA R27, R49, R0, R27 ;  /* 0x00000000311b7223 */ /* 0x000fe2000000001b */
[--C-:B------:R-:W-:Y:S01]  /*68b0*/  HADD2.F32 R2, -RZ, R80.reuse.H0_H0 ;  /* 0x20000050ff027230 */ /* 0x100fe20000004100 */
[----:B------:R-:W-:Y:S01]  /*68c0*/  F2FP.F16.F32.PACK_AB R10, R13, R12 ;  /* 0x0000000c0d0a723e */ /* 0x000fe200000000ff */
[----:B------:R-:W-:Y:S01]  /*68d0*/  HADD2.F32 R0, -RZ, R80.H1_H1 ;  /* 0x30000050ff007230 */ /* 0x000fe20000004100 */
[----:B------:R-:W-:Y:S01]  /*68e0*/  F2FP.F16.F32.PACK_AB R11, R19, R14 ;  /* 0x0000000e130b723e */ /* 0x000fe200000000ff */
[--C-:B------:R-:W-:Y:S02]  /*68f0*/  HADD2.F32 R3, -RZ, R81.reuse.H0_H0 ;  /* 0x20000051ff037230 */ /* 0x100fe40000004100 */
[C---:B------:R-:W-:Y:S01]  /*6900*/  FFMA R24, R49.reuse, R2, R24 ;  /* 0x0000000231187223 */ /* 0x040fe20000000018 */
[--C-:B------:R-:W-:Y:S02]  /*6910*/  HADD2.F32 R2, -RZ, R82.reuse.H0_H0 ;  /* 0x20000052ff027230 */ /* 0x100fe40000004100 */
[C---:B------:R-:W-:Y:S01]  /*6920*/  FFMA R25, R49.reuse, R0, R25 ;  /* 0x0000000031197223 */ /* 0x040fe20000000019 */
[----:B------:R1:W-:Y:S01]  /*6930*/  STS.128 [R62+0x10], R8 ;  /* 0x000010083e007388 */ /* 0x0003e20000000c00 */
[----:B------:R-:W-:Y:S02]  /*6940*/  HADD2.F32 R0, -RZ, R81.H1_H1 ;  /* 0x30000051ff007230 */ /* 0x000fe40000004100 */
[----:B------:R-:W-:Y:S01]  /*6950*/  FFMA R26, R49, R3, R26 ;  /* 0x00000003311a7223 */ /* 0x000fe2000000001a */
[----:B------:R-:W-:Y:S01]  /*6960*/  HADD2.F32 R3, -RZ, R82.H1_H1 ;  /* 0x30000052ff037230 */ /* 0x000fe20000004100 */
[----:B------:R-:W-:Y:S01]  /*6970*/  F2FP.F16.F32.PACK_AB R16, R17, R16 ;  /* 0x000000101110723e */ /* 0x000fe200000000ff */
[----:B------:R-:W-:Y:S01]  /*6980*/  HADD2.F32 R5, -RZ, R83.H1_H1 ;  /* 0x30000053ff057230 */ /* 0x000fe20000004100 */
[----:B------:R-:W-:Y:S01]  /*6990*/  F2FP.F16.F32.PACK_AB R17, R23, R18 ;  /* 0x000000121711723e */ /* 0x000fe200000000ff */
[----:B------:R-:W-:Y:S01]  /*69a0*/  FFMA R31, R49, R0, R31 ;  /* 0x00000000311f7223 */ /* 0x000fe2000000001f */
[----:B------:R-:W-:Y:S01]  /*69b0*/  FMUL R35, R47, R35 ;  /* 0x000000232f237220 */ /* 0x000fe20000400000 */
[----:B------:R-:W-:Y:S01]  /*69c0*/  F2FP.F16.F32.PACK_AB R18, R21, R20 ;  /* 0x000000141512723e */ /* 0x000fe200000000ff */
[----:B------:R-:W-:Y:S01]  /*69d0*/  FFMA R28, R49, R2, R28 ;  /* 0x00000002311c7223 */ /* 0x000fe2000000001c */
[----:B------:R-:W-:Y:S01]  /*69e0*/  F2FP.F16.F32.PACK_AB R19, R27, R22 ;  /* 0x000000161b13723e */ /* 0x000fe200000000ff */
[C---:B------:R-:W-:Y:S01]  /*69f0*/  FFMA R29, R49.reuse, R3, R29 ;  /* 0x00000003311d7223 */ /* 0x040fe2000000001d */
[C---:B------:R-:W-:Y:S01]  /*6a00*/  FFMA R30, R49.reuse, R4, R30 ;  /* 0x00000004311e7223 */ /* 0x040fe2000000001e */
[----:B------:R-:W-:Y:S01]  /*6a10*/  FFMA R35, R49, R5, R35 ;  /* 0x0000000531237223 */ /* 0x000fe20000000023 */
[----:B------:R-:W-:Y:S01]  /*6a20*/  F2FP.F16.F32.PACK_AB R24, R25, R24 ;  /* 0x000000181918723e */ /* 0x000fe200000000ff */
[----:B------:R1:W-:Y:S01]  /*6a30*/  STS.128 [R61+0x20], R16 ;  /* 0x000020103d007388 */ /* 0x0003e20000000c00 */
[----:B------:R-:W-:Y:S02]  /*6a40*/  F2FP.F16.F32.PACK_AB R25, R31, R26 ;  /* 0x0000001a1f19723e */ /* 0x000fe400000000ff */
[----:B------:R-:W-:Y:S02]  /*6a50*/  F2FP.F16.F32.PACK_AB R26, R29, R28 ;  /* 0x0000001c1d1a723e */ /* 0x000fe400000000ff */
[----:B------:R-:W-:Y:S05]  /*6a60*/  F2FP.F16.F32.PACK_AB R27, R35, R30 ;  /* 0x0000001e231b723e */ /* 0x000fea00000000ff */
[----:B------:R1:W-:Y:S01]  /*6a70*/  STS.128 [R60+0x10], R24 ;  /* 0x000010183c007388 */ /* 0x0003e20000000c00 */
[----:B------:R-:W-:Y:S01]  /*6a80*/  @!PT LDS RZ, [RZ] ;  /* 0x00000000fffff984 */ /* 0x000fe20000000800 */
[----:B------:R-:W-:Y:S01]  /*6a90*/  @!PT LDS RZ, [RZ] ;  /* 0x00000000fffff984 */ /* 0x000fe20000000800 */
[----:B------:R-:W-:Y:S01]  /*6aa0*/  @!PT LDS RZ, [RZ] ;  /* 0x00000000fffff984 */ /* 0x000fe20000000800 */
[----:B------:R-:W-:Y:S01]  /*6ab0*/  @!PT LDS RZ, [RZ] ;  /* 0x00000000fffff984 */ /* 0x000fe20000000800 */
[----:B------:R2:W-:Y:S07]  /*6ac0*/  MEMBAR.ALL.CTA ;  /* 0x0000000000007992 */ /* 0x0005ee0000008000 */
[----:B--2---:R-:W2:Y:S02]  /*6ad0*/  FENCE.VIEW.ASYNC.S ;  /* 0x00000000000073c6 */ /* 0x004ea40000000000 */
[----:B--2---:R-:W-:Y:S06]  /*6ae0*/  BAR.SYNC.DEFER_BLOCKING 0x1, 0x80 ;  /* 0x0042000000007b1d */ /* 0x004fec0000010000 */
[----:B------:R-:W-:Y:S05]  /*6af0*/  @P0 BRA `(.L_x_114) ;  /* 0x00000000001c0947 */ /* 0x000fea0003800000 */
[----:B------:R-:W-:Y:S01]  /*6b00*/  R2UR UR4, R68 ;  /* 0x00000000440472ca */ /* 0x000fe200000e0000 */
[----:B------:R-:W-:Y:S01]  /*6b10*/  UIADD3 UR6, UP0, UPT, UR54, 0x680, URZ ;  /* 0x0000068036067890 */ /* 0x000fe2000ff1e0ff */
[----:B------:R-:W-:Y:S03]  /*6b20*/  UMOV UR43, UR36 ;  /* 0x00000024002b7c82 */ /* 0x000fe60008000000 */
[----:B------:R-:W-:Y:S08]  /*6b30*/  UIADD3.X UR7, UPT, UPT, URZ, UR55, URZ, UP0, !UPT ;  /* 0x00000037ff077290 */ /* 0x000ff000087fe4ff */
[----:B------:R-:W-:Y:S09]  /*6b40*/  UIADD3 UR40, UPT, UPT, UR48, 0x200, UR4 ;  /* 0x0000020030287890 */ /* 0x000ff2000fffe004 */
[----:B------:R2:W-:Y:S02]  /*6b50*/  UTMASTG.3D [UR40], [UR6] ;  /* 0x00000028060073b5 */ /* 0x0005e40008010000 */
[----:B--2---:R0:W-:Y:S02]  /*6b60*/  UTMACMDFLUSH ;  /* 0x00000000000079b7 */ /* 0x0041e40000000000 */
.L_x_114:
[----:B------:R-:W-:Y:S05]  /*6b70*/  BSYNC.RECONVERGENT B0 ;  /* 0x0000000000007941 */ /* 0x000fea0003800200 */
.L_x_113:
[----:B------:R-:W-:Y:S01]  /*6b80*/  UIADD3 UR40, UPT, UPT, UR56, 0x1, URZ ;  /* 0x0000000138287890 */ /* 0x000fe2000fffe0ff */
[----:B------:R-:W-:Y:S03]  /*6b90*/  BSSY.RECONVERGENT B0, `(.L_x_115) ;  /* 0x0000005000007945 */ /* 0x000fe60003800200 */
[----:B------:R-:W-:Y:S04]  /*6ba0*/  UISETP.NE.AND UP0, UPT, UR40, 0x3, UPT ;  /* 0x000000032800788c */ /* 0x000fe8000bf05270 */
[----:B------:R-:W-:Y:S01]  /*6bb0*/  USEL UR43, UR40, URZ, UP0 ;  /* 0x000000ff282b7287 */ /* 0x000fe20008000000 */
[----:B------:R-:W-:Y:S11]  /*6bc0*/  @P0 BRA `(.L_x_116) ;  /* 0x0000000000040947 */ /* 0x000ff60003800000 */
[----:B------:R-:W-:Y:S04]  /*6bd0*/  DEPBAR.LE SB0, 0x1 ;  /* 0x000080400000791a */ /* 0x000fe80000000000 */
.L_x_116:
[----:B------:R-:W-:Y:S05]  /*6be0*/  BSYNC.RECONVERGENT B0 ;  /* 0x0000000000007941 */ /* 0x000fea0003800200 */
.L_x_115:
[----:B------:R-:W-:Y:S01]  /*6bf0*/  BAR.SYNC.DEFER_BLOCKING 0x1, 0x80 ;  /* 0x0042000000007b1d */ /* 0x000fe20000010000 */
[----:B------:R-:W-:Y:S01]  /*6c00*/  ISETP.NE.AND P1, PT, R109, RZ, PT ;  /* 0x000000ff6d00720c */ /* 0x000fe20003f25270 */
[----:B------:R-:W-:Y:S01]  /*6c10*/  UISETP.NE.AND UP0, UPT, UR50, URZ, UPT ;  /* 0x000000ff3200728c */ /* 0x000fe2000bf05270 */
[----:B------:R-:W-:Y:S11]  /*6c20*/  LEA R2, R69, UR48, 0x3 ;  /* 0x0000003045027c11 */ /* 0x000ff6000f8e18ff */
[----:B------:R-:W-:Y:S01]  /*6c30*/  @P1 SHF.L.U32 R3, R71, 0x1f, RZ ;  /* 0x0000001f47031819 */ /* 0x000fe200000006ff */
[----:B------:R-:W-:Y:S06]  /*6c40*/  BRA.U !UP0, `(.L_x_117) ;  /* 0x0000000108247547 */ /* 0x000fec000b800000 */
[----:B------:R-:W-:Y:S01]  /*6c50*/  IMAD.U32 R4, RZ, RZ, UR49 ;  /* 0x00000031ff047e24 */ /* 0x000fe2000f8e00ff */
[----:B------:R-:W-:Y:S01]  /*6c60*/  MOV R0, UR37 ;  /* 0x0000002500007c02 */ /* 0x000fe20008000f00 */
[----:B------:R-:W-:Y:S03]  /*6c70*/  UIADD3 UR49, UPT, UPT, UR49, 0x1, URZ ;  /* 0x0000000131317890 */ /* 0x000fe6000fffe0ff */
[----:B------:R-:W-:Y:S01]  /*6c80*/  @P1 LEA R4, R4, UR48, 0x3 ;  /* 0x0000003004041c11 */ /* 0x000fe2000f8e18ff */
[----:B------:R-:W-:Y:S04]  /*6c90*/  UISETP.NE.AND UP0, UPT, UR49, 0x3, UPT ;  /* 0x000000033100788c */ /* 0x000fe8000bf05270 */
[----:B------:R-:W-:Y:S01]  /*6ca0*/  @P1 VIADD R4, R4, 0x68 ;  /* 0x0000006804041836 */ /* 0x000fe20000000000 */
[----:B------:R-:W-:Y:S04]  /*6cb0*/  USEL UR49, UR49, URZ, UP0 ;  /* 0x000000ff31317287 */ /* 0x000fe80008000000 */
[----:B------:R-:W-:Y:S04]  /*6cc0*/  @P1 PRMT R0, R0, 0x654, R4 ;  /* 0x0000065400001816 */ /* 0x000fe80000000004 */
[----:B------:R2:W-:Y:S04]  /*6cd0*/  @P1 SYNCS.ARRIVE.TRANS64.RED.A1T0 RZ, [R0+URZ], RZ ;  /* 0x000000ff00ff19a7 */ /* 0x0005e800081004ff */
.L_x_117:
[----:B------:R-:W4:Y:S01]  /*6ce0*/  @P1 SYNCS.PHASECHK.TRANS64.TRYWAIT P0, [R2+URZ+0x50], R3 ;  /* 0x00005003020015a7 */ /* 0x000f2200080011ff */
[----:B------:R-:W-:Y:S01]  /*6cf0*/  BSSY B1, `(.L_x_118) ;  /* 0x0000015000017945 */ /* 0x000fe20003800000 */
[----:B----4-:R-:W-:Y:S03]  /*6d00*/  @P1 SEL R70, RZ, 0x1, !P0 ;  /* 0x00000001ff461807 */ /* 0x010fe60004000000 */
[----:B------:R-:W-:Y:S05]  /*6d10*/  @!P1 BRA `(.L_x_119) ;  /* 0x0000000000489947 */ /* 0x000fea0003800000 */
[----:B------:R-:W-:Y:S01]  /*6d20*/  ISETP.NE.AND P1, PT, R76, RZ, PT ;  /* 0x000000ff4c00720c */ /* 0x000fe20003f25270 */
[----:B------:R-:W-:Y:S01]  /*6d30*/  BSSY B0, `(.L_x_120) ;  /* 0x000000a000007945 */ /* 0x000fe20003800000 */
[----:B------:R-:W-:Y:S11]  /*6d40*/  ISETP.NE.AND P0, PT, R70, RZ, PT ;  /* 0x000000ff4600720c */ /* 0x000ff60003f05270 */
[----:B------:R-:W-:Y:S04]  /*6d50*/  @P1 IMAD R69, R69, 0x2000, R103 ;  /* 0x0000200045451824 */ /* 0x000fe800078e0267 */
[----:B------:R-:W-:Y:S01]  /*6d60*/  @P1 IMAD.IADD R4, R111, 0x1, R69 ;  /* 0x000000016f041824 */ /* 0x000fe200078e0245 */
[----:B------:R-:W-:Y:S03]  /*6d70*/  @P1 IADD3 R3, PT, PT, R110, R69, RZ ;  /* 0x000000456e031210 */ /* 0x000fe60007ffe0ff */
[----:B--2---:R-:W-:Y:S01]  /*6d80*/  @P1 IMAD.IADD R0, R102, 0x1, R4 ;  /* 0x0000000166001824 */ /* 0x004fe200078e0204 */
[----:B------:R-:W-:Y:S06]  /*6d90*/  @P0 BRA `(.L_x_121) ;  /* 0x00000000000c0947 */ /* 0x000fec0003800000 */
[----:B------:R-:W-:Y:S04]  /*6da0*/  SHF.L.U32 R71, R71, 0x1f, RZ ;  /* 0x0000001f47477819 */ /* 0x000fe800000006ff */
[----:B------:R-:W2:Y:S02]  /*6db0*/  SYNCS.PHASECHK.TRANS64.TRYWAIT P0, [R2+URZ+0x50], R71 ;  /* 0x00005047020075a7 */ /* 0x000ea400080011ff */
[----:B--2---:R-:W-:Y:S05]  /*6dc0*/  @!P0 BRA `(.L_x_122) ;  /* 0x00000018008c8947 */ /* 0x004fea0003800000 */
.L_x_121:
[----:B------:R-:W-:Y:S05]  /*6dd0*/  BSYNC B0 ;  /* 0x0000000000007941 */ /* 0x000fea0003800000 */
.L_x_120:
[----:B------:R-:W-:Y:S11]  /*6de0*/  ISETP.NE.AND P0, PT, R76, RZ, PT ;  /* 0x000000ff4c00720c */ /* 0x000ff60003f05270 */
[----:B------:R-:W-:Y:S02]  /*6df0*/  @!UPT UIADD3 URZ, UPT, UPT, URZ, URZ, URZ ;  /* 0x000000fffffff290 */ /* 0x000fe4000fffe0ff */
[----:B------:R4:W1:Y:S04]  /*6e00*/  @P0 LDS.128 R56, [R69] ;  /* 0x0000000045380984 */ /* 0x0008680000000c00 */
[----:B------:R4:W1:Y:S04]  /*6e10*/  @P0 LDS.128 R72, [R3+0x20] ;  /* 0x0000200003480984 */ /* 0x0008680000000c00 */
[----:B------:R4:W1:Y:S04]  /*6e20*/  @P0 LDS.128 R64, [R4+0x10] ;  /* 0x0000100004400984 */ /* 0x0008680000000c00 */
[----:B------:R4:W1:Y:S02]  /*6e30*/  @P0 LDS.128 R80, [R0+0x10] ;  /* 0x0000100000500984 */ /* 0x0008640000000c00 */
.L_x_119:
[----:B------:R-:W-:Y:S05]  /*6e40*/  BSYNC B1 ;  /* 0x0000000000017941 */ /* 0x000fea0003800000 */
.L_x_118:
[----:B--2-4-:R-:W-:Y:S05]  /*6e50*/  VIADD R0, R48, 0x20 ;  /* 0x0000002030007836 */ /* 0x014fea0000000000 */
[----:B------:R-:W-:Y:S04]  /*6e60*/  SHF.R.U32.HI R0, RZ, 0x15, R0 ;  /* 0x00000015ff007819 */ /* 0x000fe80000011600 */
[----:B------:R-:W-:Y:S11]  /*6e70*/  LOP3.LUT P0, RZ, R0, 0x3, R96, 0x48, !PT ;  /* 0x0000000300ff7812 */ /* 0x000ff60007804860 */
[----:B------:R-:W-:Y:S02]  /*6e80*/  @!UPT UIADD3 URZ, UPT, UPT, URZ, URZ, URZ ;  /* 0x000000fffffff290 */ /* 0x000fe4000fffe0ff */
[----:B------:R-:W-:Y:S05]  /*6e90*/  @!P0 BRA `(.L_x_123) ;  /* 0x0000000000408947 */ /* 0x000fea0003800000 */
[----:B------:R-:W2:Y:S01]  /*6ea0*/  LDCU.64 UR8, c[0x4][0x70] ;  /* 0x01000e00ff0877ac */ /* 0x000ea20008000a00 */
[----:B------:R-:W-:Y:S01]  /*6eb0*/  MOV R3, 0x0 ;  /* 0x0000000000037802 */ /* 0x000fe20000000f00 */
[----:B------:R-:W-:Y:S02]  /*6ec0*/  HFMA2 R12, -RZ, RZ, 0, 5.9604644775390625e-08 ;  /* 0x00000001ff0c7431 */ /* 0x000fe400000001ff */
[----:B-1----:R-:W-:Y:S02]  /*6ed0*/  IMAD.MOV.U32 R8, RZ, RZ, 0x192 ;  /* 0x00000192ff087424 */ /* 0x002fe400078e00ff */
[----:B------:R-:W-:Y:S01]  /*6ee0*/  IMAD.MOV.U32 R13, RZ, RZ, RZ ;  /* 0x000000ffff0d7224 */ /* 0x000fe200078e00ff */
[----:B------:R-:W1:Y:S01]  /*6ef0*/  LDCU.64 UR6, c[0x4][0x78] ;  /* 0x01000f00ff0677ac */ /* 0x000e620008000a00 */
[----:B------:R-:W4:Y:S01]  /*6f00*/  LDC.64 R2, c[0x4][R3] ;  /* 0x0100000003027b82 */ /* 0x000f220000000a00 */
[----:B------:R-:W5:Y:S01]  /*6f10*/  LDCU.64 UR4, c[0x4][0x10] ;  /* 0x01000200ff0477ac */ /* 0x000f620008000a00 */
[----:B--2---:R-:W-:Y:S01]  /*6f20*/  MOV R5, UR9 ;  /* 0x0000000900057c02 */ /* 0x004fe20008000f00 */
[----:B------:R-:W-:Y:S01]  /*6f30*/  IMAD.U32 R4, RZ, RZ, UR8 ;  /* 0x00000008ff047e24 */ /* 0x000fe2000f8e00ff */
[----:B-1----:R-:W-:Y:S01]  /*6f40*/  MOV R7, UR7 ;  /* 0x0000000700077c02 */ /* 0x002fe20008000f00 */
[----:B------:R-:W-:Y:S01]  /*6f50*/  IMAD.U32 R6, RZ, RZ, UR6 ;  /* 0x00000006ff067e24 */ /* 0x000fe2000f8e00ff */
[----:B-----5:R-:W-:Y:S01]  /*6f60*/  MOV R11, UR5 ;  /* 0x00000005000b7c02 */ /* 0x020fe20008000f00 */
[----:B------:R-:W-:Y:S02]  /*6f70*/  IMAD.U32 R10, RZ, RZ, UR4 ;  /* 0x00000004ff0a7e24 */ /* 0x000fe4000f8e00ff */
[----:B------:R-:W-:Y:S07]  /*6f80*/  LEPC R20, `(.L_x_123) ;  /* 0x000000001014794e */ /* 0x000fee0000000000 */
[----:B---34-:R-:W-:Y:S05]  /*6f90*/  CALL.ABS.NOINC R2 ;  /* 0x0000000002007343 */ /* 0x018fea0003c00000 */
.L_x_123:
[----:B------:R-:W-:Y:S01]  /*6fa0*/  ISETP.NE.AND P0, PT, R104, RZ, PT ;  /* 0x000000ff6800720c */ /* 0x000fe20003f05270 */
[----:B------:R-:W-:Y:S05]  /*6fb0*/  WARPSYNC.ALL ;  /* 0x0000000000007948 */ /* 0x000fea0003800000 */
[----:B------:R-:W-:Y:S01]  /*6fc0*/  R2UR UR4, R48 ;  /* 0x00000000300472ca */ /* 0x000fe200000e0000 */
[----:B------:R-:W-:Y:S01]  /*6fd0*/  USHF.L.U32 UR8, UR43, 0xd, URZ ;  /* 0x0000000d2b087899 */ /* 0x000fe200080006ff */
[--C-:B-1----:R-:W-:Y:S01]  /*6fe0*/  HADD2.F32 R48, -RZ, R56.reuse.H0_H0 ;  /* 0x20000038ff307230 */ /* 0x102fe20000004100 */
[----:B------:R-:W-:Y:S01]  /*6ff0*/  IADD3 R106, PT, PT, R106, 0xd0, RZ ;  /* 0x000000d06a6a7810 */ /* 0x000fe20007ffe0ff */
[----:B------:R-:W-:Y:S01]  /*7000*/  HADD2.F32 R50, -RZ, R56.H1_H1 ;  /* 0x30000038ff327230 */ /* 0x000fe20000004100 */
[----:B------:R-:W-:Y:S01]  /*7010*/  BSSY.RECONVERGENT B0, `(.L_x_124) ;  /* 0x000008b000007945 */ /* 0x000fe20003800200 */
[--C-:B------:R-:W-:Y:S01]  /*7020*/  HADD2.F32 R51, -RZ, R57.reuse.H0_H0 ;  /* 0x20000039ff337230 */ /* 0x100fe20000004100 */
[----:B------:R-:W-:Y:S01]  /*7030*/  IADD3 R0, PT, PT, R103, UR8, RZ ;  /* 0x0000000867007c10 */ /* 0x000fe2000fffe0ff */
[----:B------:R-:W-:Y:S01]  /*7040*/  HADD2.F32 R52, -RZ, R57.H1_H1 ;  /* 0x30000039ff347230 */ /* 0x000fe20000004100 */
[----:B------:R-:W-:Y:S01]  /*7050*/  LOP3.LUT R106, R106, 0xfefffff8, RZ, 0xc0, !PT ;  /* 0xfefffff86a6a7812 */ /* 0x000fe200078ec0ff */
[--C-:B------:R-:W-:Y:S01]  /*7060*/  HADD2.F32 R53, -RZ, R58.reuse.H0_H0 ;  /* 0x2000003aff357230 */ /* 0x100fe20000004100 */
[-C--:B------:R-:W-:Y:S01]  /*7070*/  IADD3 R111, PT, PT, R111, R0.reuse, RZ ;  /* 0x000000006f6f7210 */ /* 0x080fe20007ffe0ff */
[----:B------:R-:W-:Y:S01]  /*7080*/  HADD2.F32 R54, -RZ, R58.H1_H1 ;  /* 0x3000003aff367230 */ /* 0x000fe20000004100 */
[----:B------:R-:W1:Y:S01]  /*7090*/  LDTM.x32 R4, tmem[UR4+0x20] ;  /* 0x00002004000479ee */ /* 0x000e6200082c0000 */
[----:B------:R-:W-:Y:S01]  /*70a0*/  NOP ;  /* 0x0000000000007918 */ /* 0x000fe20000000000 */
[----:B-1----:R1:W-:Y:S01]  /*70b0*/  SYNCS.ARRIVE.TRANS64.RED.A1T0 RZ, [R106+URZ], RZ ;  /* 0x000000ff6aff79a7 */ /* 0x0023e200081004ff */
[----:B------:R-:W-:Y:S01]  /*70c0*/  IADD3 R110, PT, PT, R110, R0, RZ ;  /* 0x000000006e6e7210 */ /* 0x000fe20007ffe0ff */
[--C-:B------:R-:W-:Y:S02]  /*70d0*/  HADD2.F32 R55, -RZ, R59.reuse.H0_H0 ;  /* 0x2000003bff377230 */ /* 0x100fe40000004100 */
[----:B------:R-:W-:Y:S02]  /*70e0*/  HADD2.F32 R56, -RZ, R59.H1_H1 ;  /* 0x3000003bff387230 */ /* 0x000fe40000004100 */
[--C-:B------:R-:W-:Y:S02]  /*70f0*/  HADD2.F32 R57, -RZ, R64.reuse.H0_H0 ;  /* 0x20000040ff397230 */ /* 0x100fe40000004100 */
[----:B------:R-:W-:Y:S02]  /*7100*/  HADD2.F32 R58, -RZ, R64.H1_H1 ;  /* 0x30000040ff3a7230 */ /* 0x000fe40000004100 */
[--C-:B------:R-:W-:Y:S02]  /*7110*/  HADD2.F32 R59, -RZ, R65.reuse.H0_H0 ;  /* 0x20000041ff3b7230 */ /* 0x100fe40000004100 */
[----:B---3--:R-:W-:Y:S02]  /*7120*/  HADD2.F32 R60, -RZ, R65.H1_H1 ;  /* 0x30000041ff3c7230 */ /* 0x008fe40000004100 */
[--C-:B------:R-:W-:Y:S02]  /*7130*/  HADD2.F32 R61, -RZ, R66.reuse.H0_H0 ;  /* 0x20000042ff3d7230 */ /* 0x100fe40000004100 */
[----:B------:R-:W-:Y:S02]  /*7140*/  HADD2.F32 R62, -RZ, R66.H1_H1 ;  /* 0x30000042ff3e7230 */ /* 0x000fe40000004100 */
[--C-:B------:R-:W-:Y:S02]  /*7150*/  HADD2.F32 R63, -RZ, R67.reuse.H0_H0 ;  /* 0x20000043ff3f7230 */ /* 0x100fe40000004100 */
[----:B------:R-:W-:Y:S02]  /*7160*/  HADD2.F32 R64, -RZ, R67.H1_H1 ;  /* 0x30000043ff407230 */ /* 0x000fe40000004100 */
[C---:B------:R-:W-:Y:S01]  /*7170*/  FMUL R4, R47.reuse, R4 ;  /* 0x000000042f047220 */ /* 0x040fe20000400000 */
[C---:B------:R-:W-:Y:S01]  /*7180*/  FMUL R5, R47.reuse, R5 ;  /* 0x000000052f057220 */ /* 0x040fe20000400000 */
[C---:B------:R-:W-:Y:S01]  /*7190*/  FMUL R6, R47.reuse, R6 ;  /* 0x000000062f067220 */ /* 0x040fe20000400000 */
[----:B------:R-:W-:Y:S01]  /*71a0*/  FMUL R7, R47, R7 ;  /* 0x000000072f077220 */ /* 0x000fe20000400000 */
[C---:B------:R-:W-:Y:S01]  /*71b0*/  FFMA R4, R49.reuse, R48, R4 ;  /* 0x0000003031047223 */ /* 0x040fe20000000004 */
[C---:B------:R-:W-:Y:S01]  /*71c0*/  FFMA R5, R49.reuse, R50, R5 ;  /* 0x0000003231057223 */ /* 0x040fe20000000005 */
[C---:B------:R-:W-:Y:S01]  /*71d0*/  FFMA R6, R49.reuse, R51, R6 ;  /* 0x0000003331067223 */ /* 0x040fe20000000006 */
[----:B------:R-:W-:Y:S01]  /*71e0*/  FFMA R7, R49, R52, R7 ;  /* 0x0000003431077223 */ /* 0x000fe20000000007 */
[C---:B------:R-:W-:Y:S01]  /*71f0*/  FMUL R8, R47.reuse, R8 ;  /* 0x000000082f087220 */ /* 0x040fe20000400000 */
[----:B------:R-:W-:Y:S01]  /*7200*/  FMUL R9, R47, R9 ;  /* 0x000000092f097220 */ /* 0x000fe20000400000 */
[----:B------:R-:W-:Y:S01]  /*7210*/  F2FP.F16.F32.PACK_AB R4, R5, R4 ;  /* 0x000000040504723e */ /* 0x000fe200000000ff */
[----:B------:R-:W-:Y:S01]  /*7220*/  FMUL R10, R47, R10 ;  /* 0x0000000a2f0a7220 */ /* 0x000fe20000400000 */
[----:B------:R-:W-:Y:S01]  /*7230*/  F2FP.F16.F32.PACK_AB R5, R7, R6 ;  /* 0x000000060705723e */ /* 0x000fe200000000ff */
[C---:B------:R-:W-:Y:S01]  /*7240*/  FFMA R8, R49.reuse, R53, R8 ;  /* 0x0000003531087223 */ /* 0x040fe20000000008 */
[C---:B------:R-:W-:Y:S01]  /*7250*/  FFMA R9, R49.reuse, R54, R9 ;  /* 0x0000003631097223 */ /* 0x040fe20000000009 */
[----:B------:R-:W-:Y:S01]  /*7260*/  FFMA R10, R49, R55, R10 ;  /* 0x00000037310a7223 */ /* 0x000fe2000000000a */
[C---:B------:R-:W-:Y:S01]  /*7270*/  FMUL R11, R47.reuse, R11 ;  /* 0x0000000b2f0b7220 */ /* 0x040fe20000400000 */
[C---:B------:R-:W-:Y:S01]  /*7280*/  FMUL R0, R47.reuse, R12 ;  /* 0x0000000c2f007220 */ /* 0x040fe20000400000 */
[----:B------:R-:W-:Y:S01]  /*7290*/  FMUL R2, R47, R13 ;  /* 0x0000000d2f027220 */ /* 0x000fe20000400000 */
[----:B------:R-:W-:Y:S01]  /*72a0*/  F2FP.F16.F32.PACK_AB R6, R9, R8 ;  /* 0x000000080906723e */ /* 0x000fe200000000ff */
[C---:B------:R-:W-:Y:S01]  /*72b0*/  FFMA R11, R49.reuse, R56, R11 ;  /* 0x00000038310b7223 */ /* 0x040fe2000000000b */
[C---:B------:R-:W-:Y:S01]  /*72c0*/  FFMA R0, R49.reuse, R57, R0 ;  /* 0x0000003931007223 */ /* 0x040fe20000000000 */
[----:B------:R-:W-:Y:S01]  /*72d0*/  FFMA R2, R49, R58, R2 ;  /* 0x0000003a31027223 */ /* 0x000fe20000000002 */
[C---:B------:R-:W-:Y:S01]  /*72e0*/  FMUL R3, R47.reuse, R14 ;  /* 0x0000000e2f037220 */ /* 0x040fe20000400000 */
[C---:B------:R-:W-:Y:S01]  /*72f0*/  FMUL R15, R47.reuse, R15 ;  /* 0x0000000f2f0f7220 */ /* 0x040fe20000400000 */
[C---:B------:R-:W-:Y:S01]  /*7300*/  FMUL R12, R47.reuse, R16 ;  /* 0x000000102f0c7220 */ /* 0x040fe20000400000 */
[----:B------:R-:W-:Y:S01]  /*7310*/  FMUL R13, R47, R17 ;  /* 0x000000112f0d7220 */ /* 0x000fe20000400000 */
[----:B------:R-:W-:Y:S01]  /*7320*/  FFMA R3, R49, R59, R3 ;  /* 0x0000003b31037223 */ /* 0x000fe20000000003 */
[----:B------:R-:W-:Y:S01]  /*7330*/  FMUL R14, R47, R18 ;  /* 0x000000122f0e7220 */ /* 0x000fe20000400000 */
[----:B------:R-:W-:Y:S01]  /*7340*/  FFMA R15, R49, R60, R15 ;  /* 0x0000003c310f7223 */ /* 0x000fe2000000000f */
[--C-:B------:R-:W-:Y:S02]  /*7350*/  HADD2.F32 R65, -RZ, R72.reuse.H0_H0 ;  /* 0x20000048ff417230 */ /* 0x100fe40000004100 */
[----:B------:R-:W-:Y:S01]  /*7360*/  FMUL R19, R47, R19 ;  /* 0x000000132f137220 */ /* 0x000fe20000400000 */
[----:B------:R-:W-:Y:S01]  /*7370*/  F2FP.F16.F32.PACK_AB R7, R11, R10 ;  /* 0x0000000a0b07723e */ /* 0x000fe200000000ff */
[----:B------:R-:W-:Y:S01]  /*7380*/  FFMA R12, R49, R61, R12 ;  /* 0x0000003d310c7223 */ /* 0x000fe2000000000c */
[----:B------:R-:W-:Y:S02]  /*7390*/  HADD2.F32 R66, -RZ, R72.H1_H1 ;  /* 0x30000048ff427230 */ /* 0x000fe40000004100 */
[----:B------:R-:W-:Y:S01]  /*73a0*/  FMUL R16, R47, R20 ;  /* 0x000000142f107220 */ /* 0x000fe20000400000 */
[----:B------:R-:W-:Y:S01]  /*73b0*/  FFMA R13, R49, R62, R13 ;  /* 0x0000003e310d7223 */ /* 0x000fe2000000000d */
[----:B------:R1:W-:Y:S01]  /*73c0*/  STS.128 [R103+UR8], R4 ;  /* 0x0000000467007988 */ /* 0x0003e20008000c08 */
[--C-:B------:R-:W-:Y:S02]  /*73d0*/  HADD2.F32 R67, -RZ, R73.reuse.H0_H0 ;  /* 0x20000049ff437230 */ /* 0x100fe40000004100 */
[----:B------:R-:W-:Y:S01]  /*73e0*/  FMUL R17, R47, R21 ;  /* 0x000000152f117220 */ /* 0x000fe20000400000 */
[----:B------:R-:W-:Y:S01]  /*73f0*/  FFMA R14, R49, R63, R14 ;  /* 0x0000003f310e7223 */ /* 0x000fe2000000000e */
[----:B------:R-:W-:Y:S02]  /*7400*/  HADD2.F32 R68, -RZ, R73.H1_H1 ;  /* 0x30000049ff447230 */ /* 0x000fe40000004100 */
[----:B------:R-:W-:Y:S01]  /*7410*/  FMUL R18, R47, R22 ;  /* 0x000000162f127220 */ /* 0x000fe20000400000 */
[----:B------:R-:W-:Y:S01]  /*7420*/  FFMA R19, R49, R64, R19 ;  /* 0x0000004031137223 */ /* 0x000fe20000000013 */
        /* <DEDUP_REMOVED lines=14> */
[----:B------:R-:W-:Y:S01]  /*7510*/  F2FP.F16.F32.PACK_AB R8, R2, R0 ;  /* 0x000000000208723e */ /* 0x000fe200000000ff */
[----:B------:R-:W-:Y:S01]  /*7520*/  FFMA R20, R49, R69, R20 ;  /* 0x0000004531147223 */ /* 0x000fe20000000014 */
[----:B------:R-:W-:Y:S01]  /*7530*/  F2FP.F16.F32.PACK_AB R9, R15, R3 ;  /* 0x000000030f09723e */ /* 0x000fe200000000ff */
[----:B------:R-:W-:Y:S01]  /*7540*/  HADD2.F32 R74, -RZ, R80.H1_H1 ;  /* 0x30000050ff4a7230 */ /* 0x000fe20000004100 */
[----:B------:R-:W-:Y:S01]  /*7550*/  F2FP.F16.F32.PACK_AB R10, R13, R12 ;  /* 0x0000000c0d0a723e */ /* 0x000fe200000000ff */
[----:B------:R-:W-:Y:S01]  /*7560*/  FMUL R24, R47, R28 ;  /* 0x0000001c2f187220 */ /* 0x000fe20000400000 */
[----:B------:R-:W-:Y:S01]  /*7570*/  F2FP.F16.F32.PACK_AB R11, R19, R14 ;  /* 0x0000000e130b723e */ /* 0x000fe200000000ff */
[----:B------:R-:W-:Y:S01]  /*7580*/  FFMA R21, R49, R70, R21 ;  /* 0x0000004631157223 */ /* 0x000fe20000000015 */
[--C-:B------:R-:W-:Y:S02]  /*7590*/  HADD2.F32 R75, -RZ, R81.reuse.H0_H0 ;  /* 0x20000051ff4b7230 */ /* 0x100fe40000004100 */
[----:B------:R-:W-:Y:S01]  /*75a0*/  FMUL R25, R47, R29 ;  /* 0x0000001d2f197220 */ /* 0x000fe20000400000 */
[----:B------:R-:W-:Y:S01]  /*75b0*/  FFMA R22, R49, R71, R22 ;  /* 0x0000004731167223 */ /* 0x000fe20000000016 */
[----:B------:R1:W-:Y:S01]  /*75c0*/  STS.128 [R111+0x10], R8 ;  /* 0x000010086f007388 */ /* 0x0003e20000000c00 */
        /* <DEDUP_REMOVED lines=28> */
[----:B------:R-:W-:Y:S02]  /*7790*/  F2FP.F16.F32.PACK_AB R27, R35, R30 ;  /* 0x0000001e231b723e */ /* 0x000fe400000000ff */
[----:B------:R-:W-:Y:S05]  /*77a0*/  IADD3 R0, PT, PT, R102, R111, RZ ;  /* 0x0000006f66007210 */ /* 0x000fea0007ffe0ff */
        /* <DEDUP_REMOVED lines=9> */
[----:B------:R-:W-:Y:S02]  /*7840*/  UIADD3 UR10, UP0, UPT, UR54, 0x680, URZ ;  /* 0x00000680360a7890 */ /* 0x000fe4000ff1e0ff */
[----:B------:R-:W-:Y:S02]  /*7850*/  UIADD3 UR5, UPT, UPT, UR41, 0x20, URZ ;  /* 0x0000002029057890 */ /* 0x000fe4000fffe0ff */
[----:B------:R-:W-:Y:S02]  /*7860*/  UIADD3 UR4, UPT, UPT, UR48, 0x200, UR8 ;  /* 0x0000020030047890 */ /* 0x000fe4000fffe008 */
[----:B------:R-:W-:Y:S01]  /*7870*/  UIADD3.X UR11, UPT, UPT, URZ, UR55, URZ, UP0, !UPT ;  /* 0x00000037ff0b7290 */ /* 0x000fe200087fe4ff */
[----:B------:R-:W-:Y:S01]  /*7880*/  UMOV UR6, UR42 ;  /* 0x0000002a00067c82 */ /* 0x000fe20008000000 */
[----:B------:R-:W-:Y:S07]  /*7890*/  UMOV UR7, UR36 ;  /* 0x0000002400077c82 */ /* 0x000fee0008000000 */
[----:B------:R2:W-:Y:S02]  /*78a0*/  UTMASTG.3D [UR4], [UR10] ;  /* 0x000000040a0073b5 */ /* 0x0005e40008010000 */
[----:B--2---:R0:W-:Y:S02]  /*78b0*/  UTMACMDFLUSH ;  /* 0x00000000000079b7 */ /* 0x0041e40000000000 */
.L_x_125:
[----:B------:R-:W-:Y:S05]  /*78c0*/  BSYNC.RECONVERGENT B0 ;  /* 0x0000000000007941 */ /* 0x000fea0003800200 */
.L_x_124:
[----:B------:R-:W-:Y:S01]  /*78d0*/  UIADD3 UR43, UPT, UPT, UR43, 0x1, URZ ;  /* 0x000000012b2b7890 */ /* 0x000fe2000fffe0ff */
[----:B------:R-:W-:Y:S03]  /*78e0*/  BSSY.RECONVERGENT B0, `(.L_x_126) ;  /* 0x0000008000007945 */ /* 0x000fe60003800200 */
[----:B------:R-:W-:Y:S04]  /*78f0*/  UISETP.NE.AND UP0, UPT, UR43, 0x3, UPT ;  /* 0x000000032b00788c */ /* 0x000fe8000bf05270 */
[----:B------:R-:W-:Y:S02]  /*7900*/  UISETP.EQ.XOR UP1, UPT, UR40, 0x3, !UP0 ;  /* 0x000000032800788c */ /* 0x000fe4000c722a70 */
[----:B------:R-:W-:Y:S02]  /*7910*/  USEL UR56, UR43, URZ, UP0 ;  /* 0x000000ff2b387287 */ /* 0x000fe40008000000 */
[----:B------:R-:W-:Y:S04]  /*7920*/  USEL UR4, URZ, 0x1, !UP1 ;  /* 0x00000001ff047887 */ /* 0x000fe8000c800000 */
[----:B------:R-:W-:Y:S01]  /*7930*/  ULOP3.LUT UR51, UR51, UR4, URZ, 0x3c, !UPT ;  /* 0x0000000433337292 */ /* 0x000fe2000f8e3cff */
[----:B------:R-:W-:Y:S11]  /*7940*/  @P0 BRA `(.L_x_127) ;  /* 0x0000000000040947 */ /* 0x000ff60003800000 */
[----:B------:R-:W-:Y:S04]  /*7950*/  DEPBAR.LE SB0, 0x1 ;  /* 0x000080400000791a */ /* 0x000fe80000000000 */
.L_x_127:
[----:B------:R-:W-:Y:S05]  /*7960*/  BSYNC.RECONVERGENT B0 ;  /* 0x0000000000007941 */ /* 0x000fea0003800200 */
.L_x_126:
[----:B------:R-:W-:Y:S01]  /*7970*/  BAR.SYNC.DEFER_BLOCKING 0x1, 0x80 ;  /* 0x0042000000007b1d */ /* 0x000fe20000010000 */
[----:B------:R-:W-:Y:S01]  /*7980*/  UISETP.NE.AND UP0, UPT, UR50, -0x2, UPT ;  /* 0xfffffffe3200788c */ /* 0x000fe2000bf05270 */
[----:B------:R-:W-:Y:S08]  /*7990*/  IADD3 R45, PT, PT, R45, 0x1, RZ ;  /* 0x000000012d2d7810 */ /* 0x000ff00007ffe0ff */
[----:B------:R-:W-:Y:S05]  /*79a0*/  BRA.U !UP0, `(.L_x_128) ;  /* 0x0000000108287547 */ /* 0x000fea000b800000 */
[----:B------:R-:W-:Y:S01]  /*79b0*/  ISETP.NE.AND P0, PT, R109, RZ, PT ;  /* 0x000000ff6d00720c */ /* 0x000fe20003f05270 */
[----:B------:R-:W-:Y:S01]  /*79c0*/  IMAD.U32 R2, RZ, RZ, UR49 ;  /* 0x00000031ff027e24 */ /* 0x000fe2000f8e00ff */
[----:B------:R-:W-:Y:S01]  /*79d0*/  UIADD3 UR49, UPT, UPT, UR49, 0x1, URZ ;  /* 0x0000000131317890 */ /* 0x000fe2000fffe0ff */
[----:B-1----:R-:W-:Y:S03]  /*79e0*/  IMAD.U32 R0, RZ, RZ, UR37 ;  /* 0x00000025ff007e24 */ /* 0x002fe6000f8e00ff */
[----:B------:R-:W-:Y:S04]  /*79f0*/  UISETP.NE.AND UP0, UPT, UR49, 0x3, UPT ;  /* 0x000000033100788c */ /* 0x000fe8000bf05270 */
[----:B------:R-:W-:Y:S03]  /*7a00*/  USEL UR49, UR49, URZ, UP0 ;  /* 0x000000ff31317287 */ /* 0x000fe60008000000 */
[----:B------:R-:W-:Y:S05]  /*7a10*/  @P0 LEA R2, R2, UR48, 0x3 ;  /* 0x0000003002020c11 */ /* 0x000fea000f8e18ff */
[----:B------:R-:W-:Y:S05]  /*7a20*/  @P0 VIADD R2, R2, 0x68 ;  /* 0x0000006802020836 */ /* 0x000fea0000000000 */
[----:B------:R-:W-:Y:S04]  /*7a30*/  @P0 PRMT R0, R0, 0x654, R2 ;  /* 0x0000065400000816 */ /* 0x000fe80000000002 */
[----:B------:R2:W-:Y:S03]  /*7a40*/  @P0 SYNCS.ARRIVE.TRANS64.RED.A1T0 RZ, [R0+URZ], RZ ;  /* 0x000000ff00ff09a7 */ /* 0x0005e600081004ff */
.L_x_128:
[----:B------:R-:W-:Y:S01]  /*7a50*/  ISETP.NE.AND P2, PT, R105, RZ, PT ;  /* 0x000000ff6900720c */ /* 0x000fe20003f45270 */
[----:B------:R-:W-:Y:S01]  /*7a60*/  UIADD3 UR50, UPT, UPT, UR50, 0x2, URZ ;  /* 0x0000000232327890 */ /* 0x000fe2000fffe0ff */
[----:B------:R-:W-:Y:S01]  /*7a70*/  ISETP.NE.AND P0, PT, R108, 0x2, PT ;  /* 0x000000026c00780c */ /* 0x000fe20003f05270 */
[----:B------:R-:W-:Y:S01]  /*7a80*/  IMAD.IADD R15, R43, 0x1, R90 ;  /* 0x000000012b0f7824 */ /* 0x000fe200078e025a */
[----:B------:R-:W-:Y:S01]  /*7a90*/  ISETP.NE.AND P1, PT, R45, 0x4, PT ;  /* 0x000000042d00780c */ /* 0x000fe20003f25270 */
[----:B------:R-:W-:Y:S01]  /*7aa0*/  IMAD.IADD R14, R44, 0x1, R91 ;  /* 0x000000012c0e7824 */ /* 0x000fe200078e025b */
[----:B------:R-:W-:Y:S02]  /*7ab0*/  SEL R2, RZ, 0x1, P0 ;  /* 0x00000001ff027807 */ /* 0x000fe40000000000 */
[----:B-12---:R-:W-:Y:S02]  /*7ac0*/  SEL R0, RZ, 0x1, P1 ;  /* 0x00000001ff007807 */ /* 0x006fe40000800000 */
[----:B------:R-:W-:Y:S02]  /*7ad0*/  LOP3.LUT R100, R100, R2, RZ, 0x3c, !PT ;  /* 0x0000000264647212 */ /* 0x000fe400078e3cff */
[----:B------:R-:W-:Y:S02]  /*7ae0*/  LOP3.LUT R101, R101, R0, RZ, 0x3c, !PT ;  /* 0x0000000065657212 */ /* 0x000fe400078e3cff */
[----:B------:R-:W-:Y:S02]  /*7af0*/  @P2 R2UR UR36, R99 ;  /* 0x00000000632422ca */ /* 0x000fe400000e0000 */
[----:B------:R-:W-:Y:S02]  /*7b00*/  SEL R108, R108, RZ, P0 ;  /* 0x000000ff6c6c7207 */ /* 0x000fe40000000000 */
[----:B------:R-:W-:Y:S01]  /*7b10*/  SEL R45, R45, RZ, P1 ;  /* 0x000000ff2d2d7207 */ /* 0x000fe20000800000 */
[----:B------:R-:W-:Y:S10]  /*7b20*/  @P2 BRA `(.L_x_129) ;  /* 0xffffffd800082947 */ /* 0x000ff4000383ffff */
[----:B------:R-:W-:-:S09]  /*7b30*/  UISETP.NE.AND UP0, UPT, UR53, URZ, UPT ;  /* 0x000000ff3500728c */ /* 0x000fd2000bf05270 */
[----:B------:R-:W-:Y:S05]  /*7b40*/  BRA.U !UP0, `(.L_x_130) ;  /* 0x0000000108487547 */ /* 0x000fea000b800000 */
[----:B------:R-:W1:Y:S02]  /*7b50*/  LDCU.64 UR4, c[0x0][0x890] ;  /* 0x00011200ff0477ac */ /* 0x000e640008000a00 */
[----:B-1----:R-:W-:-:S04]  /*7b60*/  UISETP.NE.U32.AND UP0, UPT, UR4, URZ, UPT ;  /* 0x000000ff0400728c */ /* 0x002fc8000bf05070 */
[----:B------:R-:W-:-:S09]  /*7b70*/  UISETP.NE.AND.EX UP0, UPT, UR5, URZ, UPT, UP0 ;  /* 0x000000ff0500728c */ /* 0x000fd2000bf05300 */
[----:B------:R-:W-:Y:S05]  /*7b80*/  BRA.U UP0, `(.L_x_131) ;  /* 0x00000001000c7547 */ /* 0x000fea000b800000 */
[----:B------:R-:W-:-:S13]  /*7b90*/  FSETP.NEU.AND P0, PT, R49, RZ, PT ;  /* 0x000000ff3100720b */ /* 0x000fda0003f0d000 */
[----:B------:R-:W-:Y:S05]  /*7ba0*/  @!P0 EXIT ;  /* 0x000000000000894d */ /* 0x000fea0003800000 */
[----:B------:R-:W-:Y:S05]  /*7bb0*/  BRA `(.L_x_130) ;  /* 0x00000000002c7947 */ /* 0x000fea0003800000 */
.L_x_131:
[----:B------:R-:W-:Y:S01]  /*7bc0*/  ISETP.NE.AND P0, PT, R107, RZ, PT ;  /* 0x000000ff6b00720c */ /* 0x000fe20003f05270 */
[----:B------:R-:W-:-:S12]  /*7bd0*/  BSSY.RECONVERGENT B0, `(.L_x_130) ;  /* 0x0000009000007945 */ /* 0x000fd80003800200 */
[----:B------:R-:W-:Y:S05]  /*7be0*/  @P0 BRA `(.L_x_132) ;  /* 0x0000000000140947 */ /* 0x000fea0003800000 */
[----:B------:R-:W1:Y:S02]  /*7bf0*/  LDCU.64 UR4, c[0x0][0x888] ;  /* 0x00011100ff0477ac */ /* 0x000e640008000a00 */
[----:B-1----:R-:W-:-:S04]  /*7c00*/  ISETP.NE.U32.AND P0, PT, RZ, UR4, PT ;  /* 0x00000004ff007c0c */ /* 0x002fc8000bf05070 */
[----:B------:R-:W-:-:S13]  /*7c10*/  ISETP.NE.AND.EX P0, PT, RZ, UR5, PT, P0 ;  /* 0x00000005ff007c0c */ /* 0x000fda000bf05300 */
[----:B------:R-:W-:Y:S05]  /*7c20*/  @!P0 EXIT ;  /* 0x000000000000894d */ /* 0x000fea0003800000 */
[----:B------:R-:W-:Y:S05]  /*7c30*/  BRA `(.L_x_133) ;  /* 0x0000000000087947 */ /* 0x000fea0003800000 */
.L_x_132:
[----:B------:R-:W-:-:S13]  /*7c40*/  FSETP.NEU.AND P0, PT, R49, RZ, PT ;  /* 0x000000ff3100720b */ /* 0x000fda0003f0d000 */
[----:B------:R-:W-:Y:S05]  /*7c50*/  @!P0 EXIT ;  /* 0x000000000000894d */ /* 0x000fea0003800000 */
.L_x_133:
[----:B------:R-:W-:Y:S05]  /*7c60*/  BSYNC.RECONVERGENT B0 ;  /* 0x0000000000007941 */ /* 0x000fea0003800200 */
.L_x_130:
[----:B------:R-:W-:Y:S01]  /*7c70*/  ULEA UR4, UR49, UR48, 0x3 ;  /* 0x0000003031047291 */ /* 0x000fe2000f8e18ff */
[----:B------:R-:W-:-:S04]  /*7c80*/  DEPBAR.LE SB0, 0x0 ;  /* 0x000080000000791a */ /* 0x000fc80000000000 */
[----:B------:R-:W-:-:S04]  /*7c90*/  UIADD3 UR4, UPT, UPT, UR4, 0x68, URZ ;  /* 0x0000006804047890 */ /* 0x000fc8000fffe0ff */
[----:B------:R-:W-:-:S09]  /*7ca0*/  UPRMT UR4, UR37, 0x654, UR4 ;  /* 0x0000065425047896 */ /* 0x000fd20008000004 */
[----:B------:R-:W-:Y:S01]  /*7cb0*/  SYNCS.ARRIVE.TRANS64.RED.A1T0 RZ, [UR4], RZ ;  /* 0x000000ffffff79a7 */ /* 0x000fe20008100404 */
[----:B------:R-:W-:Y:S05]  /*7cc0*/  EXIT ;  /* 0x000000000000794d */ /* 0x000fea0003800000 */
.L_x_24:
[----:B--2---:R2:W4:Y:S02]  /*7cd0*/  SYNCS.PHASECHK.TRANS64.TRYWAIT P0, [R2+URZ+0x100], R3 ;  /* 0x00010003020075a7 */ /* 0x00452400080011ff */
[----:B----4-:R-:W-:Y:S05]  /*7ce0*/  @!P0 NANOSLEEP.SYNCS 0x989680 ;  /* 0x009896800000895d */ /* 0x010fea0003900000 */
[----:B------:R-:W4:Y:S02]  /*7cf0*/  @!P0 SYNCS.PHASECHK.TRANS64 P0, [R2+URZ+0x100], R3 ;  /* 0x00010003020085a7 */ /* 0x000f2400080010ff */
[----:B----4-:R-:W-:Y:S05]  /*7d00*/  @!P0 BRA `(.L_x_24) ;  /* 0xfffffffc00f08947 */ /* 0x010fea000383ffff */
[----:B------:R-:W-:Y:S05]  /*7d10*/  BRA `(.L_x_134) ;  /* 0xffffff9800bc7947 */ /* 0x000fea000383ffff */
.L_x_27:
[----:B------:R-:W-:-:S07]  /*7d20*/  MOV R2, UR33 ;  /* 0x0000002100027c02 */ /* 0x000fce0008000f00 */
.L_x_135:
[----:B-1----:R1:W2:Y:S02]  /*7d30*/  SYNCS.PHASECHK.TRANS64.TRYWAIT P0, [R2+URZ+0x28], R4 ;  /* 0x00002804020075a7 */ /* 0x0022a400080011ff */
[----:B--2---:R-:W-:Y:S05]  /*7d40*/  @!P0 NANOSLEEP.SYNCS 0x989680 ;  /* 0x009896800000895d */ /* 0x004fea0003900000 */
[----:B------:R-:W2:Y:S02]  /*7d50*/  @!P0 SYNCS.PHASECHK.TRANS64 P0, [R2+URZ+0x28], R4 ;  /* 0x00002804020085a7 */ /* 0x000ea400080010ff */
[----:B--2---:R-:W-:Y:S05]  /*7d60*/  @!P0 BRA `(.L_x_135) ;  /* 0xfffffffc00f08947 */ /* 0x004fea000383ffff */
[----:B------:R-:W-:Y:S05]  /*7d70*/  BRA `(.L_x_26) ;  /* 0xffffff9c00247947 */ /* 0x000fea000383ffff */
.L_x_34:
[----:B-1----:R-:W-:-:S07]  /*7d80*/  MOV R2, UR17 ;  /* 0x0000001100027c02 */ /* 0x002fce0008000f00 */
.L_x_136:
[----:B-1----:R1:W2:Y:S02]  /*7d90*/  SYNCS.PHASECHK.TRANS64.TRYWAIT P0, [R2+URZ+0x28], R4 ;  /* 0x00002804020075a7 */ /* 0x0022a400080011ff */
[----:B--2---:R-:W-:Y:S05]  /*7da0*/  @!P0 NANOSLEEP.SYNCS 0x989680 ;  /* 0x009896800000895d */ /* 0x004fea0003900000 */
[----:B------:R-:W2:Y:S02]  /*7db0*/  @!P0 SYNCS.PHASECHK.TRANS64 P0, [R2+URZ+0x28], R4 ;  /* 0x00002804020085a7 */ /* 0x000ea400080010ff */
[----:B--2---:R-:W-:Y:S05]  /*7dc0*/  @!P0 BRA `(.L_x_136) ;  /* 0xfffffffc00f08947 */ /* 0x004fea000383ffff */
[----:B------:R-:W-:Y:S05]  /*7dd0*/  BRA `(.L_x_33) ;  /* 0xffffff9c00e07947 */ /* 0x000fea000383ffff */
.L_x_39:
[----:B-1----:R1:W2:Y:S02]  /*7de0*/  SYNCS.PHASECHK.TRANS64.TRYWAIT P0, [R2+URZ+0x90], R3 ;  /* 0x00009003020075a7 */ /* 0x0022a400080011ff */
[----:B--2---:R-:W-:Y:S05]  /*7df0*/  @!P0 NANOSLEEP.SYNCS 0x989680 ;  /* 0x009896800000895d */ /* 0x004fea0003900000 */
[----:B------:R-:W2:Y:S02]  /*7e00*/  @!P0 SYNCS.PHASECHK.TRANS64 P0, [R2+URZ+0x90], R3 ;  /* 0x00009003020085a7 */ /* 0x000ea400080010ff */
[----:B--2---:R-:W-:Y:S05]  /*7e10*/  @!P0 BRA `(.L_x_39) ;  /* 0xfffffffc00f08947 */ /* 0x004fea000383ffff */
[----:B------:R-:W-:Y:S05]  /*7e20*/  BRA `(.L_x_137) ;  /* 0xffffffa000847947 */ /* 0x000fea000383ffff */
.L_x_43:
[----:B---3--:R-:W-:-:S07]  /*7e30*/  MOV R0, UR5 ;  /* 0x0000000500007c02 */ /* 0x008fce0008000f00 */
.L_x_138:
[----:B-1----:R1:W2:Y:S02]  /*7e40*/  SYNCS.PHASECHK.TRANS64.TRYWAIT P0, [R0+URZ], R2 ;  /* 0x00000002000075a7 */ /* 0x0022a400080011ff */
[----:B--2---:R-:W-:Y:S05]  /*7e50*/  @!P0 NANOSLEEP.SYNCS 0x989680 ;  /* 0x009896800000895d */ /* 0x004fea0003900000 */
[----:B------:R-:W2:Y:S02]  /*7e60*/  @!P0 SYNCS.PHASECHK.TRANS64 P0, [R0+URZ], R2 ;  /* 0x00000002000085a7 */ /* 0x000ea400080010ff */
[----:B--2---:R-:W-:Y:S05]  /*7e70*/  @!P0 BRA `(.L_x_138) ;  /* 0xfffffffc00f08947 */ /* 0x004fea000383ffff */
[----:B------:R-:W-:Y:S05]  /*7e80*/  BRA `(.L_x_139) ;  /* 0xffffffa400f47947 */ /* 0x000fea000383ffff */
.L_x_44:
[----:B---3--:R-:W-:-:S07]  /*7e90*/  MOV R0, UR5 ;  /* 0x0000000500007c02 */ /* 0x008fce0008000f00 */
.L_x_140:
[----:B-1----:R1:W2:Y:S02]  /*7ea0*/  SYNCS.PHASECHK.TRANS64.TRYWAIT P0, [R0+URZ], R3 ;  /* 0x00000003000075a7 */ /* 0x0022a400080011ff */
[----:B--2---:R-:W-:Y:S05]  /*7eb0*/  @!P0 NANOSLEEP.SYNCS 0x989680 ;  /* 0x009896800000895d */ /* 0x004fea0003900000 */
[----:B------:R-:W2:Y:S02]  /*7ec0*/  @!P0 SYNCS.PHASECHK.TRANS64 P0, [R0+URZ], R3 ;  /* 0x00000003000085a7 */ /* 0x000ea400080010ff */
[----:B--2---:R-:W-:Y:S05]  /*7ed0*/  @!P0 BRA `(.L_x_140) ;  /* 0xfffffffc00f08947 */ /* 0x004fea000383ffff */
[----:B------:R-:W-:Y:S05]  /*7ee0*/  BRA `(.L_x_141) ;  /* 0xffffffa800007947 */ /* 0x000fea000383ffff */
.L_x_45:
[----:B---3--:R-:W-:-:S07]  /*7ef0*/  MOV R0, UR5 ;  /* 0x0000000500007c02 */ /* 0x008fce0008000f00 */
.L_x_142:
[----:B-1----:R1:W2:Y:S02]  /*7f00*/  SYNCS.PHASECHK.TRANS64.TRYWAIT P0, [R0+URZ], R3 ;  /* 0x00000003000075a7 */ /* 0x0022a400080011ff */
[----:B--2---:R-:W-:Y:S05]  /*7f10*/  @!P0 NANOSLEEP.SYNCS 0x989680 ;  /* 0x009896800000895d */ /* 0x004fea0003900000 */
[----:B------:R-:W2:Y:S02]  /*7f20*/  @!P0 SYNCS.PHASECHK.TRANS64 P0, [R0+URZ], R3 ;  /* 0x00000003000085a7 */ /* 0x000ea400080010ff */
[----:B--2---:R-:W-:Y:S05]  /*7f30*/  @!P0 BRA `(.L_x_142) ;  /* 0xfffffffc00f08947 */ /* 0x004fea000383ffff */
[----:B------:R-:W-:Y:S05]  /*7f40*/  BRA `(.L_x_143) ;  /* 0xffffffa8000c7947 */ /* 0x000fea000383ffff */
.L_x_46:
[----:B---3--:R-:W-:-:S07]  /*7f50*/  MOV R0, UR5 ;  /* 0x0000000500007c02 */ /* 0x008fce0008000f00 */
.L_x_144:
[----:B-1----:R1:W2:Y:S02]  /*7f60*/  SYNCS.PHASECHK.TRANS64.TRYWAIT P0, [R0+URZ], R3 ;  /* 0x00000003000075a7 */ /* 0x0022a400080011ff */
[----:B--2---:R-:W-:Y:S05]  /*7f70*/  @!P0 NANOSLEEP.SYNCS 0x989680 ;  /* 0x009896800000895d */ /* 0x004fea0003900000 */
[----:B------:R-:W2:Y:S02]  /*7f80*/  @!P0 SYNCS.PHASECHK.TRANS64 P0, [R0+URZ], R3 ;  /* 0x00000003000085a7 */ /* 0x000ea400080010ff */
[----:B--2---:R-:W-:Y:S05]  /*7f90*/  @!P0 BRA `(.L_x_144) ;  /* 0xfffffffc00f08947 */ /* 0x004fea000383ffff */
[----:B------:R-:W-:Y:S05]  /*7fa0*/  BRA `(.L_x_145) ;  /* 0xffffffa800187947 */ /* 0x000fea000383ffff */
.L_x_49:
[----:B-1----:R1:W2:Y:S02]  /*7fb0*/  SYNCS.PHASECHK.TRANS64.TRYWAIT P0, [R0+URZ+0xf0], R4 ;  /* 0x0000f004000075a7 */ /* 0x0022a400080011ff */
[----:B--2---:R-:W-:Y:S05]  /*7fc0*/  @!P0 NANOSLEEP.SYNCS 0x989680 ;  /* 0x009896800000895d */ /* 0x004fea0003900000 */
[----:B------:R-:W2:Y:S02]  /*7fd0*/  @!P0 SYNCS.PHASECHK.TRANS64 P0, [R0+URZ+0xf0], R4 ;  /* 0x0000f004000085a7 */ /* 0x000ea400080010ff */
[----:B--2---:R-:W-:Y:S05]  /*7fe0*/  @!P0 BRA `(.L_x_49) ;  /* 0xfffffffc00f08947 */ /* 0x004fea000383ffff */
[----:B------:R-:W-:Y:S05]  /*7ff0*/  BRA `(.L_x_146) ;  /* 0xffffffa800787947 */ /* 0x000fea000383ffff */
.L_x_50:
[----:B------:R-:W-:-:S07]  /*8000*/  MOV R0, UR5 ;  /* 0x0000000500007c02 */ /* 0x000fce0008000f00 */
.L_x_147:
[----:B-1----:R1:W2:Y:S02]  /*8010*/  SYNCS.PHASECHK.TRANS64.TRYWAIT P0, [R0+URZ+0xa0], R5 ;  /* 0x0000a005000075a7 */ /* 0x0022a400080011ff */
[----:B--2---:R-:W-:Y:S05]  /*8020*/  @!P0 NANOSLEEP.SYNCS 0x989680 ;  /* 0x009896800000895d */ /* 0x004fea0003900000 */
[----:B------:R-:W2:Y:S02]  /*8030*/  @!P0 SYNCS.PHASECHK.TRANS64 P0, [R0+URZ+0xa0], R5 ;  /* 0x0000a005000085a7 */ /* 0x000ea400080010ff */
[----:B--2---:R-:W-:Y:S05]  /*8040*/  @!P0 BRA `(.L_x_147) ;  /* 0xfffffffc00f08947 */ /* 0x004fea000383ffff */
[----:B------:R-:W-:Y:S05]  /*8050*/  BRA `(.L_x_148) ;  /* 0xffffffa800887947 */ /* 0x000fea000383ffff */
.L_x_51:
[----:B-1----:R1:W2:Y:S02]  /*8060*/  SYNCS.PHASECHK.TRANS64.TRYWAIT P1, [R0+URZ+0x90], R4 ;  /* 0x00009004000075a7 */ /* 0x0022a400080211ff */
[----:B--2---:R-:W-:Y:S05]  /*8070*/  @!P1 NANOSLEEP.SYNCS 0x989680 ;  /* 0x009896800000995d */ /* 0x004fea0003900000 */
[----:B------:R-:W2:Y:S02]  /*8080*/  @!P1 SYNCS.PHASECHK.TRANS64 P1, [R0+URZ+0x90], R4 ;  /* 0x00009004000095a7 */ /* 0x000ea400080210ff */
[----:B--2---:R-:W-:Y:S05]  /*8090*/  @!P1 BRA `(.L_x_51) ;  /* 0xfffffffc00f09947 */ /* 0x004fea000383ffff */
[----:B------:R-:W-:Y:S05]  /*80a0*/  BRA `(.L_x_149) ;  /* 0xffffffa800b87947 */ /* 0x000fea000383ffff */
.L_x_54:
[----:B------:R-:W-:-:S07]  /*80b0*/  MOV R0, UR5 ;  /* 0x0000000500007c02 */ /* 0x000fce0008000f00 */
.L_x_150:
[----:B-1----:R1:W2:Y:S02]  /*80c0*/  SYNCS.PHASECHK.TRANS64.TRYWAIT P0, [R0+URZ+0xa0], R2 ;  /* 0x0000a002000075a7 */ /* 0x0022a400080011ff */
[----:B--2---:R-:W-:Y:S05]  /*80d0*/  @!P0 NANOSLEEP.SYNCS 0x989680 ;  /* 0x009896800000895d */ /* 0x004fea0003900000 */
[----:B------:R-:W2:Y:S02]  /*80e0*/  @!P0 SYNCS.PHASECHK.TRANS64 P0, [R0+URZ+0xa0], R2 ;  /* 0x0000a002000085a7 */ /* 0x000ea400080010ff */
[----:B--2---:R-:W-:Y:S05]  /*80f0*/  @!P0 BRA `(.L_x_150) ;  /* 0xfffffffc00f08947 */ /* 0x004fea000383ffff */
[----:B------:R-:W-:Y:S05]  /*8100*/  BRA `(.L_x_53) ;  /* 0xffffffac000c7947 */ /* 0x000fea000383ffff */
.L_x_63:
[----:B-1----:R-:W-:-:S04]  /*8110*/  MOV R4, UR6 ;  /* 0x0000000600047c02 */ /* 0x002fc80008000f00 */
[----:B------:R1:W2:Y:S03]  /*8120*/  SYNCS.PHASECHK.TRANS64.TRYWAIT P0, [R4+URZ+0x8], R5 ;  /* 0x00000805040075a7 */ /* 0x0002a600080011ff */
[----:B--2---:R-:W-:Y:S05]  /*8130*/  @!P0 NANOSLEEP.SYNCS 0x989680 ;  /* 0x009896800000895d */ /* 0x004fea0003900000 */
[----:B------:R-:W2:Y:S02]  /*8140*/  @!P0 SYNCS.PHASECHK.TRANS64 P0, [R4+URZ+0x8], R5 ;  /* 0x00000805040085a7 */ /* 0x000ea400080010ff */
[----:B--2---:R-:W-:Y:S05]  /*8150*/  @!P0 BRA `(.L_x_63) ;  /* 0xfffffffc00ec8947 */ /* 0x004fea000383ffff */
[----:B------:R-:W-:Y:S05]  /*8160*/  BRA `(.L_x_62) ;  /* 0xffffffac00c07947 */ /* 0x000fea000383ffff */
.L_x_65:
[----:B------:R-:W-:Y:S01]  /*8170*/  BSSY B0, `(.L_x_151) ;  /* 0x0000006000007945 */ /* 0x000fe20003800000 */
[----:B------:R-:W-:-:S07]  /*8180*/  MOV R15, 0xffffffff ;  /* 0xffffffff000f7802 */ /* 0x000fce0000000f00 */
[----:B-1---5:R-:W-:Y:S05]  /*8190*/  WARPSYNC.COLLECTIVE R15, `(.L_x_152) ;  /* 0x000000000f0c7348 */ /* 0x022fea0003c00000 */
[----:B------:R-:W-:Y:S02]  /*81a0*/  ELECT P6, UR79, PT ;  /* 0x00000000004f782f */ /* 0x000fe400038c0000 */
[----:B------:R-:W-:Y:S01]  /*81b0*/  MOV R14, UR79 ;  /* 0x0000004f000e7c02 */ /* 0x000fe20008000f00 */
[----:B-1---5:R-:W-:Y:S10]  /*81c0*/  ENDCOLLECTIVE ;  /* 0x000000000000791b */ /* 0x022ff40003800000 */
.L_x_152:
[----:B------:R-:W-:Y:S05]  /*81d0*/  BSYNC B0 ;  /* 0x0000000000007941 */ /* 0x000fea0003800000 */
.L_x_151:
[----:B------:R-:W-:Y:S05]  /*81e0*/  BRA `(.L_x_153) ;  /* 0xffffffac00f07947 */ /* 0x000fea000383ffff */
.L_x_67:
[----:B-1----:R-:W-:-:S04]  /*81f0*/  MOV R2, UR6 ;  /* 0x0000000600027c02 */ /* 0x002fc80008000f00 */
[----:B------:R1:W2:Y:S03]  /*8200*/  SYNCS.PHASECHK.TRANS64.TRYWAIT P0, [R2+URZ+0x8], R3 ;  /* 0x00000803020075a7 */ /* 0x0002a600080011ff */
[----:B--2---:R-:W-:Y:S05]  /*8210*/  @!P0 NANOSLEEP.SYNCS 0x989680 ;  /* 0x009896800000895d */ /* 0x004fea0003900000 */
[----:B------:R-:W2:Y:S02]  /*8220*/  @!P0 SYNCS.PHASECHK.TRANS64 P0, [R2+URZ+0x8], R3 ;  /* 0x00000803020085a7 */ /* 0x000ea400080010ff */
[----:B--2---:R-:W-:Y:S05]  /*8230*/  @!P0 BRA `(.L_x_67) ;  /* 0xfffffffc00ec8947 */ /* 0x004fea000383ffff */
[----:B------:R-:W-:Y:S05]  /*8240*/  BRA `(.L_x_66) ;  /* 0xffffffac00f47947 */ /* 0x000fea000383ffff */
.L_x_68:
[----:B-1----:R1:W2:Y:S02]  /*8250*/  SYNCS.PHASECHK.TRANS64.TRYWAIT P0, [R0+URZ+0x90], R4 ;  /* 0x00009004000075a7 */ /* 0x0022a400080011ff */
[----:B--2---:R-:W-:Y:S05]  /*8260*/  @!P0 NANOSLEEP.SYNCS 0x989680 ;  /* 0x009896800000895d */ /* 0x004fea0003900000 */
[----:B------:R-:W2:Y:S02]  /*8270*/  @!P0 SYNCS.PHASECHK.TRANS64 P0, [R0+URZ+0x90], R4 ;  /* 0x00009004000085a7 */ /* 0x000ea400080010ff */
[----:B--2---:R-:W-:Y:S05]  /*8280*/  @!P0 BRA `(.L_x_68) ;  /* 0xfffffffc00f08947 */ /* 0x004fea000383ffff */
[----:B------:R-:W-:Y:S05]  /*8290*/  BRA `(.L_x_154) ;  /* 0xffffffb000e07947 */ /* 0x000fea000383ffff */
.L_x_70:
[----:B------:R-:W-:-:S07]  /*82a0*/  MOV R0, UR9 ;  /* 0x0000000900007c02 */ /* 0x000fce0008000f00 */
.L_x_155:
[----:B-1----:R1:W2:Y:S02]  /*82b0*/  SYNCS.PHASECHK.TRANS64.TRYWAIT P0, [R0+URZ+0xd0], R4 ;  /* 0x0000d004000075a7 */ /* 0x0022a400080011ff */
[----:B--2---:R-:W-:Y:S05]  /*82c0*/  @!P0 NANOSLEEP.SYNCS 0x989680 ;  /* 0x009896800000895d */ /* 0x004fea0003900000 */
[----:B------:R-:W2:Y:S02]  /*82d0*/  @!P0 SYNCS.PHASECHK.TRANS64 P0, [R0+URZ+0xd0], R4 ;  /* 0x0000d004000085a7 */ /* 0x000ea400080010ff */
[----:B--2---:R-:W-:Y:S05]  /*82e0*/  @!P0 BRA `(.L_x_155) ;  /* 0xfffffffc00f08947 */ /* 0x004fea000383ffff */
[----:B------:R-:W-:Y:S05]  /*82f0*/  BRA `(.L_x_156) ;  /* 0xffffffb4002c7947 */ /* 0x000fea000383ffff */
.L_x_73:
[----:B------:R-:W-:Y:S07]  /*8300*/  MOV R0, UR8 ;  /* 0x0000000800007c02 */ /* 0x000fee0008000f00 */
.L_x_157:
[----:B-1----:R1:W2:Y:S02]  /*8310*/  SYNCS.PHASECHK.TRANS64.TRYWAIT P0, [R0+URZ], R4 ;  /* 0x00000004000075a7 */ /* 0x0022a400080011ff */
[----:B--2---:R-:W-:Y:S05]  /*8320*/  @!P0 NANOSLEEP.SYNCS 0x989680 ;  /* 0x009896800000895d */ /* 0x004fea0003900000 */
[----:B------:R-:W2:Y:S02]  /*8330*/  @!P0 SYNCS.PHASECHK.TRANS64 P0, [R0+URZ], R4 ;  /* 0x00000004000085a7 */ /* 0x000ea400080010ff */
[----:B--2---:R-:W-:Y:S05]  /*8340*/  @!P0 BRA `(.L_x_157) ;  /* 0xfffffffc00f08947 */ /* 0x004fea000383ffff */
[----:B------:R-:W-:Y:S05]  /*8350*/  BRA `(.L_x_72) ;  /* 0xffffffb400407947 */ /* 0x000fea000383ffff */
.L_x_77:
[----:B-1----:R-:W-:-:S07]  /*8360*/  MOV R0, UR8 ;  /* 0x0000000800007c02 */ /* 0x002fce0008000f00 */
.L_x_158:
[----:B-1----:R1:W2:Y:S02]  /*8370*/  SYNCS.PHASECHK.TRANS64.TRYWAIT P0, [R0+URZ], R2 ;  /* 0x00000002000075a7 */ /* 0x0022a400080011ff */
[----:B--2---:R-:W-:Y:S05]  /*8380*/  @!P0 NANOSLEEP.SYNCS 0x989680 ;  /* 0x009896800000895d */ /* 0x004fea0003900000 */
[----:B------:R-:W2:Y:S02]  /*8390*/  @!P0 SYNCS.PHASECHK.TRANS64 P0, [R0+URZ], R2 ;  /* 0x00000002000085a7 */ /* 0x000ea400080010ff */
[----:B--2---:R-:W-:Y:S05]  /*83a0*/  @!P0 BRA `(.L_x_158) ;  /* 0xfffffffc00f08947 */ /* 0x004fea000383ffff */
[----:B------:R-:W-:Y:S05]  /*83b0*/  BRA `(.L_x_159) ;  /* 0xffffffb800347947 */ /* 0x000fea000383ffff */
.L_x_78:
[----:B------:R-:W-:-:S07]  /*83c0*/  MOV R0, UR8 ;  /* 0x0000000800007c02 */ /* 0x000fce0008000f00 */
.L_x_160:
[----:B-1----:R1:W2:Y:S02]  /*83d0*/  SYNCS.PHASECHK.TRANS64.TRYWAIT P0, [R0+URZ], R3 ;  /* 0x00000003000075a7 */ /* 0x0022a400080011ff */
[----:B--2---:R-:W-:Y:S05]  /*83e0*/  @!P0 NANOSLEEP.SYNCS 0x989680 ;  /* 0x009896800000895d */ /* 0x004fea0003900000 */
[----:B------:R-:W2:Y:S02]  /*83f0*/  @!P0 SYNCS.PHASECHK.TRANS64 P0, [R0+URZ], R3 ;  /* 0x00000003000085a7 */ /* 0x000ea400080010ff */
[----:B--2---:R-:W-:Y:S05]  /*8400*/  @!P0 BRA `(.L_x_160) ;  /* 0xfffffffc00f08947 */ /* 0x004fea000383ffff */
[----:B------:R-:W-:Y:S05]  /*8410*/  BRA `(.L_x_161) ;  /* 0xffffffb800407947 */ /* 0x000fea000383ffff */
.L_x_79:
[----:B------:R-:W-:-:S07]  /*8420*/  MOV R0, UR8 ;  /* 0x0000000800007c02 */ /* 0x000fce0008000f00 */
.L_x_162:
[----:B-1----:R1:W2:Y:S02]  /*8430*/  SYNCS.PHASECHK.TRANS64.TRYWAIT P0, [R0+URZ], R3 ;  /* 0x00000003000075a7 */ /* 0x0022a400080011ff */
[----:B--2---:R-:W-:Y:S05]  /*8440*/  @!P0 NANOSLEEP.SYNCS 0x989680 ;  /* 0x009896800000895d */ /* 0x004fea0003900000 */
[----:B------:R-:W2:Y:S02]  /*8450*/  @!P0 SYNCS.PHASECHK.TRANS64 P0, [R0+URZ], R3 ;  /* 0x00000003000085a7 */ /* 0x000ea400080010ff */
[----:B--2---:R-:W-:Y:S05]  /*8460*/  @!P0 BRA `(.L_x_162) ;  /* 0xfffffffc00f08947 */ /* 0x004fea000383ffff */
[----:B------:R-:W-:Y:S05]  /*8470*/  BRA `(.L_x_163) ;  /* 0xffffffb8004c7947 */ /* 0x000fea000383ffff */
.L_x_82:
[----:B------:R-:W-:-:S07]  /*8480*/  MOV R0, UR7 ;  /* 0x0000000700007c02 */ /* 0x000fce0008000f00 */
.L_x_164:
[----:B-1----:R1:W2:Y:S02]  /*8490*/  SYNCS.PHASECHK.TRANS64.TRYWAIT P1, [R0+URZ+0x110], R2 ;  /* 0x00011002000075a7 */ /* 0x0022a400080211ff */
[----:B--2---:R-:W-:Y:S05]  /*84a0*/  @!P1 NANOSLEEP.SYNCS 0x989680 ;  /* 0x009896800000995d */ /* 0x004fea0003900000 */
[----:B------:R-:W2:Y:S02]  /*84b0*/  @!P1 SYNCS.PHASECHK.TRANS64 P1, [R0+URZ+0x110], R2 ;  /* 0x00011002000095a7 */ /* 0x000ea400080210ff */
[----:B--2---:R-:W-:Y:S05]  /*84c0*/  @!P1 BRA `(.L_x_164) ;  /* 0xfffffffc00f09947 */ /* 0x004fea000383ffff */
[----:B------:R-:W-:Y:S05]  /*84d0*/  BRA `(.L_x_165) ;  /* 0xffffffb800987947 */ /* 0x000fea000383ffff */
.L_x_87:
[----:B--2---:R2:W4:Y:S02]  /*84e0*/  SYNCS.PHASECHK.TRANS64.TRYWAIT P0, [R0+URZ+0x90], R2 ;  /* 0x00009002000075a7 */ /* 0x00452400080011ff */
[----:B----4-:R-:W-:Y:S05]  /*84f0*/  @!P0 NANOSLEEP.SYNCS 0x989680 ;  /* 0x009896800000895d */ /* 0x010fea0003900000 */
[----:B------:R-:W4:Y:S02]  /*8500*/  @!P0 SYNCS.PHASECHK.TRANS64 P0, [R0+URZ+0x90], R2 ;  /* 0x00009002000085a7 */ /* 0x000f2400080010ff */
[----:B----4-:R-:W-:Y:S05]  /*8510*/  @!P0 BRA `(.L_x_87) ;  /* 0xfffffffc00f08947 */ /* 0x010fea000383ffff */
[----:B------:R-:W-:Y:S05]  /*8520*/  BRA `(.L_x_166) ;  /* 0xffffffbc009c7947 */ /* 0x000fea000383ffff */
.L_x_90:
[----:B------:R-:W-:Y:S07]  /*8530*/  MOV R0, UR6 ;  /* 0x0000000600007c02 */ /* 0x000fee0008000f00 */
.L_x_167:
[----:B--2---:R2:W4:Y:S02]  /*8540*/  SYNCS.PHASECHK.TRANS64.TRYWAIT P0, [R0+URZ+0x88], R2 ;  /* 0x00008802000075a7 */ /* 0x00452400080011ff */
[----:B----4-:R-:W-:Y:S05]  /*8550*/  @!P0 NANOSLEEP.SYNCS 0x989680 ;  /* 0x009896800000895d */ /* 0x010fea0003900000 */
[----:B------:R-:W4:Y:S02]  /*8560*/  @!P0 SYNCS.PHASECHK.TRANS64 P0, [R0+URZ+0x88], R2 ;  /* 0x00008802000085a7 */ /* 0x000f2400080010ff */
[----:B----4-:R-:W-:Y:S05]  /*8570*/  @!P0 BRA `(.L_x_167) ;  /* 0xfffffffc00f08947 */ /* 0x010fea000383ffff */
[----:B------:R-:W-:Y:S05]  /*8580*/  BRA `(.L_x_89) ;  /* 0xffffffc0007c7947 */ /* 0x000fea000383ffff */
.L_x_93:
[----:B------:R-:W-:Y:S07]  /*8590*/  MOV R0, UR15 ;  /* 0x0000000f00007c02 */ /* 0x000fee0008000f00 */
.L_x_168:
[----:B-1----:R1:W2:Y:S02]  /*85a0*/  SYNCS.PHASECHK.TRANS64.TRYWAIT P0, [R0+URZ+0x68], R9 ;  /* 0x00006809000075a7 */ /* 0x0022a400080011ff */
[----:B--2---:R-:W-:Y:S05]  /*85b0*/  @!P0 NANOSLEEP.SYNCS 0x989680 ;  /* 0x009896800000895d */ /* 0x004fea0003900000 */
[----:B------:R-:W2:Y:S02]  /*85c0*/  @!P0 SYNCS.PHASECHK.TRANS64 P0, [R0+URZ+0x68], R9 ;  /* 0x00006809000085a7 */ /* 0x000ea400080010ff */
[----:B--2---:R-:W-:Y:S05]  /*85d0*/  @!P0 BRA `(.L_x_168) ;  /* 0xfffffffc00f08947 */ /* 0x004fea000383ffff */
[----:B------:R-:W-:Y:S05]  /*85e0*/  BRA `(.L_x_169) ;  /* 0xffffffc000f47947 */ /* 0x000fea000383ffff */
.L_x_94:
[----:B------:R-:W-:Y:S07]  /*85f0*/  MOV R0, UR13 ;  /* 0x0000000d00007c02 */ /* 0x000fee0008000f00 */
.L_x_170:
[----:B-1----:R1:W2:Y:S02]  /*8600*/  SYNCS.PHASECHK.TRANS64.TRYWAIT P0, [R0+URZ+0x68], R14 ;  /* 0x0000680e000075a7 */ /* 0x0022a400080011ff */
[----:B--2---:R-:W-:Y:S05]  /*8610*/  @!P0 NANOSLEEP.SYNCS 0x989680 ;  /* 0x009896800000895d */ /* 0x004fea0003900000 */
[----:B------:R-:W2:Y:S02]  /*8620*/  @!P0 SYNCS.PHASECHK.TRANS64 P0, [R0+URZ+0x68], R14 ;  /* 0x0000680e000085a7 */ /* 0x000ea400080010ff */
[----:B--2---:R-:W-:Y:S05]  /*8630*/  @!P0 BRA `(.L_x_170) ;  /* 0xfffffffc00f08947 */ /* 0x004fea000383ffff */
[----:B------:R-:W-:Y:S05]  /*8640*/  BRA `(.L_x_171) ;  /* 0xffffffc400947947 */ /* 0x000fea000383ffff */
.L_x_96:
[----:B------:R-:W-:-:S07]  /*8650*/  MOV R0, UR4 ;  /* 0x0000000400007c02 */ /* 0x000fce0008000f00 */
.L_x_172:
[----:B-1----:R1:W4:Y:S02]  /*8660*/  SYNCS.PHASECHK.TRANS64.TRYWAIT P0, [R0+URZ], R2 ;  /* 0x00000002000075a7 */ /* 0x00232400080011ff */
[----:B----4-:R-:W-:Y:S05]  /*8670*/  @!P0 NANOSLEEP.SYNCS 0x989680 ;  /* 0x009896800000895d */ /* 0x010fea0003900000 */
[----:B------:R-:W4:Y:S02]  /*8680*/  @!P0 SYNCS.PHASECHK.TRANS64 P0, [R0+URZ], R2 ;  /* 0x00000002000085a7 */ /* 0x000f2400080010ff */
[----:B----4-:R-:W-:Y:S05]  /*8690*/  @!P0 BRA `(.L_x_172) ;  /* 0xfffffffc00f08947 */ /* 0x010fea000383ffff */
[----:B------:R-:W-:Y:S05]  /*86a0*/  BRA `(.L_x_173) ;  /* 0xffffffc800207947 */ /* 0x000fea000383ffff */
.L_x_97:
[----:B------:R-:W-:-:S07]  /*86b0*/  MOV R0, UR4 ;  /* 0x0000000400007c02 */ /* 0x000fce0008000f00 */
.L_x_174:
[----:B-1----:R1:W4:Y:S02]  /*86c0*/  SYNCS.PHASECHK.TRANS64.TRYWAIT P0, [R0+URZ], R2 ;  /* 0x00000002000075a7 */ /* 0x00232400080011ff */
[----:B----4-:R-:W-:Y:S05]  /*86d0*/  @!P0 NANOSLEEP.SYNCS 0x989680 ;  /* 0x009896800000895d */ /* 0x010fea0003900000 */
[----:B------:R-:W4:Y:S02]  /*86e0*/  @!P0 SYNCS.PHASECHK.TRANS64 P0, [R0+URZ], R2 ;  /* 0x00000002000085a7 */ /* 0x000f2400080010ff */
[----:B----4-:R-:W-:Y:S05]  /*86f0*/  @!P0 BRA `(.L_x_174) ;  /* 0xfffffffc00f08947 */ /* 0x010fea000383ffff */
[----:B------:R-:W-:Y:S05]  /*8700*/  BRA `(.L_x_175) ;  /* 0xffffffc8002c7947 */ /* 0x000fea000383ffff */
.L_x_99:
[----:B--2---:R2:W4:Y:S02]  /*8710*/  SYNCS.PHASECHK.TRANS64.TRYWAIT P0, [R0+URZ+0x90], R2 ;  /* 0x00009002000075a7 */ /* 0x00452400080011ff */
[----:B----4-:R-:W-:Y:S05]  /*8720*/  @!P0 NANOSLEEP.SYNCS 0x989680 ;  /* 0x009896800000895d */ /* 0x010fea0003900000 */
[----:B------:R-:W4:Y:S02]  /*8730*/  @!P0 SYNCS.PHASECHK.TRANS64 P0, [R0+URZ+0x90], R2 ;  /* 0x00009002000085a7 */ /* 0x000f2400080010ff */
[----:B----4-:R-:W-:Y:S05]  /*8740*/  @!P0 BRA `(.L_x_99) ;  /* 0xfffffffc00f08947 */ /* 0x010fea000383ffff */
[----:B------:R-:W-:Y:S05]  /*8750*/  BRA `(.L_x_176) ;  /* 0xffffffcc00107947 */ /* 0x000fea000383ffff */
.L_x_109:
[----:B-1----:R1:W3:Y:S02]  /*8760*/  SYNCS.PHASECHK.TRANS64.TRYWAIT P1, [R0+URZ+0x50], R3 ;  /* 0x00005003000075a7 */ /* 0x0022e400080211ff */
[----:B---3--:R-:W-:Y:S05]  /*8770*/  @!P1 NANOSLEEP.SYNCS 0x989680 ;  /* 0x009896800000995d */ /* 0x008fea0003900000 */
[----:B------:R-:W3:Y:S02]  /*8780*/  @!P1 SYNCS.PHASECHK.TRANS64 P1, [R0+URZ+0x50], R3 ;  /* 0x00005003000095a7 */ /* 0x000ee400080210ff */
[----:B---3--:R-:W-:Y:S05]  /*8790*/  @!P1 BRA `(.L_x_109) ;  /* 0xfffffffc00f09947 */ /* 0x008fea000383ffff */
[----:B------:R-:W-:Y:S05]  /*87a0*/  BRA `(.L_x_108) ;  /* 0xffffffd800407947 */ /* 0x000fea000383ffff */
.L_x_111:
[----:B-1----:R1:W4:Y:S02]  /*87b0*/  SYNCS.PHASECHK.TRANS64.TRYWAIT P0, [R106+URZ+0xb0], R2 ;  /* 0x0000b0026a0075a7 */ /* 0x00232400080011ff */
[----:B----4-:R-:W-:Y:S05]  /*87c0*/  @!P0 NANOSLEEP.SYNCS 0x989680 ;  /* 0x009896800000895d */ /* 0x010fea0003900000 */
[----:B------:R-:W4:Y:S02]  /*87d0*/  @!P0 SYNCS.PHASECHK.TRANS64 P0, [R106+URZ+0xb0], R2 ;  /* 0x0000b0026a0085a7 */ /* 0x000f2400080010ff */
[----:B----4-:R-:W-:Y:S05]  /*87e0*/  @!P0 BRA `(.L_x_111) ;  /* 0xfffffffc00f08947 */ /* 0x010fea000383ffff */
[----:B------:R-:W-:Y:S05]  /*87f0*/  BRA `(.L_x_110) ;  /* 0xffffffd800787947 */ /* 0x000fea000383ffff */
.L_x_122:
[----:B--2---:R2:W4:Y:S02]  /*8800*/  SYNCS.PHASECHK.TRANS64.TRYWAIT P0, [R2+URZ+0x50], R71 ;  /* 0x00005047020075a7 */ /* 0x00452400080011ff */
[----:B----4-:R-:W-:Y:S05]  /*8810*/  @!P0 NANOSLEEP.SYNCS 0x989680 ;  /* 0x009896800000895d */ /* 0x010fea0003900000 */
[----:B------:R-:W4:Y:S02]  /*8820*/  @!P0 SYNCS.PHASECHK.TRANS64 P0, [R2+URZ+0x50], R71 ;  /* 0x00005047020085a7 */ /* 0x000f2400080010ff */
[----:B----4-:R-:W-:Y:S05]  /*8830*/  @!P0 BRA `(.L_x_122) ;  /* 0xfffffffc00f08947 */ /* 0x010fea000383ffff */
[----:B------:R-:W-:Y:S05]  /*8840*/  BRA `(.L_x_121) ;  /* 0xffffffe400607947 */ /* 0x000fea000383ffff */
        .weak           $__internal_0_$__cuda_sm10x_tcgen05_guardrail_trap_col_being_dealloced_not_returned_by_alloc
        .type           $__internal_0_$__cuda_sm10x_tcgen05_guardrail_trap_col_being_dealloced_not_returned_by_alloc,@function
        .size           $__internal_0_$__cuda_sm10x_tcgen05_guardrail_trap_col_being_dealloced_not_returned_by_alloc,($__internal_1_$__cuda_sm10x_tcgen05_guardrail_trap_phase_invalid_during_alloc - $__internal_0_$__cuda_sm10x_tcgen05_guardrail_trap_col_being_dealloced_not_returned_by_alloc)
$__internal_0_$__cuda_sm10x_tcgen05_guardrail_trap_col_being_dealloced_not_returned_by_alloc:
[----:B------:R-:W-:Y:S05]  /*8850*/  BPT.TRAP 0x1 ;  /* 0x000000040000795c */ /* 0x000fea0000300000 */
[----:B------:R-:W-:-:S04]  /*8860*/  HFMA2 R3, -RZ, RZ, 0, 0 ;  /* 0x00000000ff037431 */ /* 0x000fc800000001ff */
[----:B------:R-:W-:Y:S05]  /*8870*/  RET.REL.NODEC R2 `(_ZN7cutlass13device_kernelINS_4gemm6kernel13GemmUniversalIN4cute5tupleIJiiiiEEENS1_10collective13CollectiveMmaINS1_35MainloopSm100TmaUmmaWarpSpecializedILi5ELi2ELi4ENS5_IJNS4_1CILi2EEENSA_ILi1EEESC_EEEEENS5_IJNSA_ILi256EEENSA_ILi64EEESG_EEENS_6half_tENS5_IJlSC_lEEESI_SJ_NS4_8TiledMMAINS4_8MMA_AtomIJNS4_26SM100_MMA_F16BF16_2x1SM_SSISI_SI_fLi256ELi64ELNS4_4UMMA5MajorE0ELSO_0ELNSN_7ScaleInE0ELSP_0EEEEEENS4_6LayoutINS5_IJSC_SC_SC_EEENS5_IJNSA_ILi0EEESU_SU_EEEEENS5_IJNS4_10UnderscoreESX_SX_EEEEENS4_18SM100_TMA_2SM_LOADENS4_14ComposedLayoutINS4_7SwizzleILi3ELi4ELi3EEENS4_18smem_ptr_flag_bitsILi16EEENSS_INS5_IJNSA_ILi8EEESG_EEENS5_IJSG_SC_EEEEEEEvNS4_8identityES10_S1A_vS1B_EENS_8epilogue10collective18CollectiveEpilogueINS1D_23Sm100TmaWarpSpecializedILi3ELi2ELi32ELb1ELb0EEEJNS5_IJNSA_ILi128EEESG_SG_EEENS5_IJNSS_IS1I_SC_EENSS_INSA_ILi32EEESC_EEEEESI_SJ_SI_SJ_NS1D_6fusion15FusionCallbacksIS1H_NS1O_17LinearCombinationISI_fSI_fLNS_15FloatRoundStyleE2EEES1J_S1N_JEEENS4_5SM1004TMEM4LOAD26SM100_TMEM_LOAD_32dp32b32xENS4_13SM90_TMA_LOADENS11_INS12_ILi2ELi4ELi3EEES15_NSS_INS5_IJS16_S1L_EEENS5_IJS1L_SC_EEEEEEENS4_39AutoVectorizingCopyWithAssumedAlignmentILi128EEENS4_14SM90_TMA_STOREES23_S25_S25_EEEvvEEEEvNT_6ParamsE) ;  /* 0xffffff7402e07950 */ /* 0x000fea0003c3ffff */
        .weak           $__internal_1_$__cuda_sm10x_tcgen05_guardrail_trap_phase_invalid_during_alloc
        .type           $__internal_1_$__cuda_sm10x_tcgen05_guardrail_trap_phase_invalid_during_alloc,@function
        .size           $__internal_1_$__cuda_sm10x_tcgen05_guardrail_trap_phase_invalid_during_alloc,($__internal_2_$__cuda_sm10x_tcgen05_guardrail_trap_unallocated_columns_being_dealloced - $__internal_1_$__cuda_sm10x_tcgen05_guardrail_trap_phase_invalid_during_alloc)
$__internal_1_$__cuda_sm10x_tcgen05_guardrail_trap_phase_invalid_during_alloc:
[----:B------:R-:W-:Y:S05]  /*8880*/  BPT.TRAP 0x1 ;  /* 0x000000040000795c */ /* 0x000fea0000300000 */
[----:B------:R-:W-:-:S04]  /*8890*/  MOV R3, 0x0 ;  /* 0x0000000000037802 */ /* 0x000fc80000000f00 */
[----:B------:R-:W-:Y:S05]  /*88a0*/  RET.REL.NODEC R2 `(_ZN7cutlass13device_kernelINS_4gemm6kernel13GemmUniversalIN4cute5tupleIJiiiiEEENS1_10collective13CollectiveMmaINS1_35MainloopSm100TmaUmmaWarpSpecializedILi5ELi2ELi4ENS5_IJNS4_1CILi2EEENSA_ILi1EEESC_EEEEENS5_IJNSA_ILi256EEENSA_ILi64EEESG_EEENS_6half_tENS5_IJlSC_lEEESI_SJ_NS4_8TiledMMAINS4_8MMA_AtomIJNS4_26SM100_MMA_F16BF16_2x1SM_SSISI_SI_fLi256ELi64ELNS4_4UMMA5MajorE0ELSO_0ELNSN_7ScaleInE0ELSP_0EEEEEENS4_6LayoutINS5_IJSC_SC_SC_EEENS5_IJNSA_ILi0EEESU_SU_EEEEENS5_IJNS4_10UnderscoreESX_SX_EEEEENS4_18SM100_TMA_2SM_LOADENS4_14ComposedLayoutINS4_7SwizzleILi3ELi4ELi3EEENS4_18smem_ptr_flag_bitsILi16EEENSS_INS5_IJNSA_ILi8EEESG_EEENS5_IJSG_SC_EEEEEEEvNS4_8identityES10_S1A_vS1B_EENS_8epilogue10collective18CollectiveEpilogueINS1D_23Sm100TmaWarpSpecializedILi3ELi2ELi32ELb1ELb0EEEJNS5_IJNSA_ILi128EEESG_SG_EEENS5_IJNSS_IS1I_SC_EENSS_INSA_ILi32EEESC_EEEEESI_SJ_SI_SJ_NS1D_6fusion15FusionCallbacksIS1H_NS1O_17LinearCombinationISI_fSI_fLNS_15FloatRoundStyleE2EEES1J_S1N_JEEENS4_5SM1004TMEM4LOAD26SM100_TMEM_LOAD_32dp32b32xENS4_13SM90_TMA_LOADENS11_INS12_ILi2ELi4ELi3EEES15_NSS_INS5_IJS16_S1L_EEENS5_IJS1L_SC_EEEEEEENS4_39AutoVectorizingCopyWithAssumedAlignmentILi128EEENS4_14SM90_TMA_STOREES23_S25_S25_EEEvvEEEEvNT_6ParamsE) ;  /* 0xffffff7402d47950 */ /* 0x000fea0003c3ffff */
        .weak           $__internal_2_$__cuda_sm10x_tcgen05_guardrail_trap_unallocated_columns_being_dealloced
        .type           $__internal_2_$__cuda_sm10x_tcgen05_guardrail_trap_unallocated_columns_being_dealloced,@function
        .size           $__internal_2_$__cuda_sm10x_tcgen05_guardrail_trap_unallocated_columns_being_dealloced,(.L_x_178 - $__internal_2_$__cuda_sm10x_tcgen05_guardrail_trap_unallocated_columns_being_dealloced)
$__internal_2_$__cuda_sm10x_tcgen05_guardrail_trap_unallocated_columns_being_dealloced:
[----:B------:R-:W-:Y:S05]  /*88b0*/  BPT.TRAP 0x1 ;  /* 0x000000040000795c */ /* 0x000fea0000300000 */
[----:B------:R-:W-:-:S04]  /*88c0*/  HFMA2 R3, -RZ, RZ, 0, 0 ;  /* 0x00000000ff037431 */ /* 0x000fc800000001ff */
[----:B------:R-:W-:Y:S05]  /*88d0*/  RET.REL.NODEC R2 `(_ZN7cutlass13device_kernelINS_4gemm6kernel13GemmUniversalIN4cute5tupleIJiiiiEEENS1_10collective13CollectiveMmaINS1_35MainloopSm100TmaUmmaWarpSpecializedILi5ELi2ELi4ENS5_IJNS4_1CILi2EEENSA_ILi1EEESC_EEEEENS5_IJNSA_ILi256EEENSA_ILi64EEESG_EEENS_6half_tENS5_IJlSC_lEEESI_SJ_NS4_8TiledMMAINS4_8MMA_AtomIJNS4_26SM100_MMA_F16BF16_2x1SM_SSISI_SI_fLi256ELi64ELNS4_4UMMA5MajorE0ELSO_0ELNSN_7ScaleInE0ELSP_0EEEEEENS4_6LayoutINS5_IJSC_SC_SC_EEENS5_IJNSA_ILi0EEESU_SU_EEEEENS5_IJNS4_10UnderscoreESX_SX_EEEEENS4_18SM100_TMA_2SM_LOADENS4_14ComposedLayoutINS4_7SwizzleILi3ELi4ELi3EEENS4_18smem_ptr_flag_bitsILi16EEENSS_INS5_IJNSA_ILi8EEESG_EEENS5_IJSG_SC_EEEEEEEvNS4_8identityES10_S1A_vS1B_EENS_8epilogue10collective18CollectiveEpilogueINS1D_23Sm100TmaWarpSpecializedILi3ELi2ELi32ELb1ELb0EEEJNS5_IJNSA_ILi128EEESG_SG_EEENS5_IJNSS_IS1I_SC_EENSS_INSA_ILi32EEESC_EEEEESI_SJ_SI_SJ_NS1D_6fusion15FusionCallbacksIS1H_NS1O_17LinearCombinationISI_fSI_fLNS_15FloatRoundStyleE2EEES1J_S1N_JEEENS4_5SM1004TMEM4LOAD26SM100_TMEM_LOAD_32dp32b32xENS4_13SM90_TMA_LOADENS11_INS12_ILi2ELi4ELi3EEES15_NSS_INS5_IJS16_S1L_EEENS5_IJS1L_SC_EEEEEEENS4_39AutoVectorizingCopyWithAssumedAlignmentILi128EEENS4_14SM90_TMA_STOREES23_S25_S25_EEEvvEEEEvNT_6ParamsE) ;  /* 0xffffff7402c87950 */ /* 0x000fea0003c3ffff */
.L_x_177:
[----:B------:R-:W-:-:S00]  /*88e0*/  BRA `(.L_x_177) ;  /* 0xfffffffc00fc7947 */ /* 0x000fc0000383ffff */
[----:B------:R-:W-:-:S00]  /*88f0*/  NOP ;  /* 0x0000000000007918 */ /* 0x000fc00000000000 */
        /* <DEDUP_REMOVED lines=8> */
.L_x_178:


//--------------------- .nv.global.init           --------------------------
	.section	.nv.global.init,"aw",@progbits
.nv.global.init:
	.type		$str$27,@object
	.size		$str$27,($str$28 - $str$27)
$str$27:
        /*0000*/ 	.byte	0x28, 0x61, 0x64, 0x64, 0x72, 0x65, 0x73, 0x73, 0x20, 0x26, 0x20, 0x6d, 0x61, 0x73, 0x6b, 0x29
        /*0010*/ 	.byte	0x20, 0x3d, 0x3d, 0x20, 0x30, 0x00
	.type		$str$28,@object
	.size		$str$28,($str$26 - $str$28)
$str$28:
        /*0016*/ 	.byte	0x2f, 0x74, 0x6d, 0x70, 0x2f, 0x63, 0x75, 0x74, 0x6c, 0x61, 0x73, 0x73, 0x5f, 0x73, 0x77, 0x65
        /*0026*/ 	.byte	0x65, 0x70, 0x5f, 0x73, 0x72, 0x63, 0x2f, 0x69, 0x6e, 0x63, 0x6c, 0x75, 0x64, 0x65, 0x2f, 0x63
        /*0036*/ 	.byte	0x75, 0x74, 0x65, 0x2f, 0x70, 0x6f, 0x69, 0x6e, 0x74, 0x65, 0x72, 0x5f, 0x66, 0x6c, 0x61, 0x67
        /*0046*/ 	.byte	0x67, 0x65, 0x64, 0x2e, 0x68, 0x70, 0x70, 0x00
	.type		$str$26,@object
	.size		$str$26,($str$25 - $str$26)
$str$26:
        /*004e*/ 	.byte	0x2f, 0x74, 0x6d, 0x70, 0x2f, 0x63, 0x75, 0x74, 0x6c, 0x61, 0x73, 0x73, 0x5f, 0x73, 0x77, 0x65
        /*005e*/ 	.byte	0x65, 0x70, 0x5f, 0x73, 0x72, 0x63, 0x2f, 0x69, 0x6e, 0x63, 0x6c, 0x75, 0x64, 0x65, 0x2f, 0x63
        /*006e*/ 	.byte	0x75, 0x74, 0x65, 0x2f, 0x61, 0x74, 0x6f, 0x6d, 0x2f, 0x63, 0x6f, 0x70, 0x79, 0x5f, 0x74, 0x72
        /*007e*/ 	.byte	0x61, 0x69, 0x74, 0x73, 0x5f, 0x73, 0x6d, 0x31, 0x30, 0x30, 0x2e, 0x68, 0x70, 0x70, 0x00
	.type		$str$25,@object
	.size		$str$25,(__unnamed_1 - $str$25)
$str$25:
        /*008d*/ 	.byte	0x28, 0x28, 0x75, 0x69, 0x6e, 0x74, 0x33, 0x32, 0x5f, 0x74, 0x28, 0x74, 0x68, 0x72, 0x65, 0x61
        /*009d*/ 	.byte	0x64, 0x49, 0x64, 0x78, 0x2e, 0x78, 0x29, 0x20, 0x2f, 0x20, 0x33, 0x32, 0x29, 0x20, 0x25, 0x20
        /*00ad*/ 	.byte	0x34, 0x29, 0x20, 0x3d, 0x3d, 0x20, 0x28, 0x28, 0x28, 0x74, 0x6d, 0x65, 0x6d, 0x5f, 0x61, 0x64
        /*00bd*/ 	.byte	0x64, 0x72, 0x20, 0x3e, 0x3e, 0x20, 0x31, 0x36, 0x29, 0x20, 0x2f, 0x20, 0x33, 0x32, 0x29, 0x20
        /*00cd*/ 	.byte	0x25, 0x20, 0x34, 0x29, 0x00
	.type		__unnamed_1,@object
	.size		__unnamed_1,(__unnamed_2 - __unnamed_1)
__unnamed_1:
        /*00d2*/ 	.byte	0x61, 0x75, 0x74, 0x6f, 0x20, 0x63, 0x75, 0x74, 0x65, 0x3a, 0x3a, 0x61, 0x73, 0x5f, 0x70, 0x6f
        /* <DEDUP_REMOVED lines=24> */
        /*0262*/ 	.byte	0x3e, 0x3e, 0x3e, 0x3e, 0x5d, 0x00
	.type		__unnamed_2,@object
	.size		__unnamed_2,(.L_2 - __unnamed_2)
__unnamed_2:
        /* <DEDUP_REMOVED lines=42> */
        /*0508*/ 	.byte	0x3e, 0x3e, 0x5d, 0x00
.L_2:


//--------------------- .nv.shared._ZN7cutlass13device_kernelINS_4gemm6kernel13GemmUniversalIN4cute5tupleIJiiiiEEENS1_10collective13CollectiveMmaINS1_35MainloopSm100TmaUmmaWarpSpecializedILi5ELi2ELi4ENS5_IJNS4_1CILi2EEENSA_ILi1EEESC_EEEEENS5_IJNSA_ILi256EEENSA_ILi64EEESG_EEENS_6half_tENS5_IJlSC_lEEESI_SJ_NS4_8TiledMMAINS4_8MMA_AtomIJNS4_26SM100_MMA_F16BF16_2x1SM_SSISI_SI_fLi256ELi64ELNS4_4UMMA5MajorE0ELSO_0ELNSN_7ScaleInE0ELSP_0EEEEEENS4_6LayoutINS5_IJSC_SC_SC_EEENS5_IJNSA_ILi0EEESU_SU_EEEEENS5_IJNS4_10UnderscoreESX_SX_EEEEENS4_18SM100_TMA_2SM_LOADENS4_14ComposedLayoutINS4_7SwizzleILi3ELi4ELi3EEENS4_18smem_ptr_flag_bitsILi16EEENSS_INS5_IJNSA_ILi8EEESG_EEENS5_IJSG_SC_EEEEEEEvNS4_8identityES10_S1A_vS1B_EENS_8epilogue10collective18CollectiveEpilogueINS1D_23Sm100TmaWarpSpecializedILi3ELi2ELi32ELb1ELb0EEEJNS5_IJNSA_ILi128EEESG_SG_EEENS5_IJNSS_IS1I_SC_EENSS_INSA_ILi32EEESC_EEEEESI_SJ_SI_SJ_NS1D_6fusion15FusionCallbacksIS1H_NS1O_17LinearCombinationISI_fSI_fLNS_15FloatRoundStyleE2EEES1J_S1N_JEEENS4_5SM1004TMEM4LOAD26SM100_TMEM_LOAD_32dp32b32xENS4_13SM90_TMA_LOADENS11_INS12_ILi2ELi4ELi3EEES15_NSS_INS5_IJS16_S1L_EEENS5_IJS1L_SC_EEEEEEENS4_39AutoVectorizingCopyWithAssumedAlignmentILi128EEENS4_14SM90_TMA_STOREES23_S25_S25_EEEvvEEEEvNT_6ParamsE --------------------------
	.section	.nv.shared._ZN7cutlass13device_kernelINS_4gemm6kernel13GemmUniversalIN4cute5tupleIJiiiiEEENS1_10collective13CollectiveMmaINS1_35MainloopSm100TmaUmmaWarpSpecializedILi5ELi2ELi4ENS5_IJNS4_1CILi2EEENSA_ILi1EEESC_EEEEENS5_IJNSA_ILi256EEENSA_ILi64EEESG_EEENS_6half_tENS5_IJlSC_lEEESI_SJ_NS4_8TiledMMAINS4_8MMA_AtomIJNS4_26SM100_MMA_F16BF16_2x1SM_SSISI_SI_fLi256ELi64ELNS4_4UMMA5MajorE0ELSO_0ELNSN_7ScaleInE0ELSP_0EEEEEENS4_6LayoutINS5_IJSC_SC_SC_EEENS5_IJNSA_ILi0EEESU_SU_EEEEENS5_IJNS4_10UnderscoreESX_SX_EEEEENS4_18SM100_TMA_2SM_LOADENS4_14ComposedLayoutINS4_7SwizzleILi3ELi4ELi3EEENS4_18smem_ptr_flag_bitsILi16EEENSS_INS5_IJNSA_ILi8EEESG_EEENS5_IJSG_SC_EEEEEEEvNS4_8identityES10_S1A_vS1B_EENS_8epilogue10collective18CollectiveEpilogueINS1D_23Sm100TmaWarpSpecializedILi3ELi2ELi32ELb1ELb0EEEJNS5_IJNSA_ILi128EEESG_SG_EEENS5_IJNSS_IS1I_SC_EENSS_INSA_ILi32EEESC_EEEEESI_SJ_SI_SJ_NS1D_6fusion15FusionCallbacksIS1H_NS1O_17LinearCombinationISI_fSI_fLNS_15FloatRoundStyleE2EEES1J_S1N_JEEENS4_5SM1004TMEM4LOAD26SM100_TMEM_LOAD_32dp32b32xENS4_13SM90_TMA_LOADENS11_INS12_ILi2ELi4ELi3EEES15_NSS_INS5_IJS16_S1L_EEENS5_IJS1L_SC_EEEEEEENS4_39AutoVectorizingCopyWithAssumedAlignmentILi128EEENS4_14SM90_TMA_STOREES23_S25_S25_EEEvvEEEEvNT_6ParamsE,"aw",@nobits
	.sectionflags	@""
	.align	16
	.zero		1024


//--------------------- .nv.shared.reserved.0     --------------------------
	.section	.nv.shared.reserved.0,"aw",@nobits
	.weak		__nv_reservedSMEM_offset_0_alias
	.size		__nv_reservedSMEM_offset_0_alias, 0, 64
	.other		__nv_reservedSMEM_offset_0_alias,@"STO_CUDA_RESERVED_SHARED STV_DEFAULT"
__nv_reservedSMEM_offset_0_alias:
	.zero		0
.nv.shared.reserved.0:
	.zero		64
	.weak		__nv_reservedSMEM_tcgen05_partition
	.type		__nv_reservedSMEM_tcgen05_partition,@object
	.size		__nv_reservedSMEM_tcgen05_partition,(.L_0 - __nv_reservedSMEM_tcgen05_partition)
__nv_reservedSMEM_tcgen05_partition:
	.zero		32
.L_0:


//--------------------- .nv.global                --------------------------
	.section	.nv.global,"aw",@nobits
.nv.global:
	.type		_ZN39_INTERNAL_28d5e117_4_k_cu_c505b6be_71304cute1_E,@object
	.size		_ZN39_INTERNAL_28d5e117_4_k_cu_c505b6be_71304cute1_E,(_ZN39_INTERNAL_28d5e117_4_k_cu_c505b6be_71304cuda3std3__45__cpo6cbeginE - _ZN39_INTERNAL_28d5e117_4_k_cu_c505b6be_71304cute1_E)
_ZN39_INTERNAL_28d5e117_4_k_cu_c505b6be_71304cute1_E:
	.zero		1
	.type		_ZN39_INTERNAL_28d5e117_4_k_cu_c505b6be_71304cuda3std3__45__cpo6cbeginE,@object
	.size		_ZN39_INTERNAL_28d5e117_4_k_cu_c505b6be_71304cuda3std3__45__cpo6cbeginE,(_ZN39_INTERNAL_28d5e117_4_k_cu_c505b6be_71304cuda3std3__48in_placeE - _ZN39_INTERNAL_28d5e117_4_k_cu_c505b6be_71304cuda3std3__45__cpo6cbeginE)
_ZN39_INTERNAL_28d5e117_4_k_cu_c505b6be_71304cuda3std3__45__cpo6cbeginE:
	.zero		1
	.type		_ZN39_INTERNAL_28d5e117_4_k_cu_c505b6be_71304cuda3std3__48in_placeE,@object
	.size		_ZN39_INTERNAL_28d5e117_4_k_cu_c505b6be_71304cuda3std3__48in_placeE,(_ZN39_INTERNAL_28d5e117_4_k_cu_c505b6be_71304cuda3std6ranges3__45__cpo9iter_moveE - _ZN39_INTERNAL_28d5e117_4_k_cu_c505b6be_71304cuda3std3__48in_placeE)
_ZN39_INTERNAL_28d5e117_4_k_cu_c505b6be_71304cuda3std3__48in_placeE:
	.zero		1
	.type		_ZN39_INTERNAL_28d5e117_4_k_cu_c505b6be_71304cuda3std6ranges3__45__cpo9iter_moveE,@object
	.size		_ZN39_INTERNAL_28d5e117_4_k_cu_c505b6be_71304cuda3std6ranges3__45__cpo9iter_moveE,(_ZN39_INTERNAL_28d5e117_4_k_cu_c505b6be_71304cuda3std3__45__cpo5beginE - _ZN39_INTERNAL_28d5e117_4_k_cu_c505b6be_71304cuda3std6ranges3__45__cpo9iter_moveE)
_ZN39_INTERNAL_28d5e117_4_k_cu_c505b6be_71304cuda3std6ranges3__45__cpo9iter_moveE:
	.zero		1
	.type		_ZN39_INTERNAL_28d5e117_4_k_cu_c505b6be_71304cuda3std3__45__cpo5beginE,@object
	.size		_ZN39_INTERNAL_28d5e117_4_k_cu_c505b6be_71304cuda3std3__45__cpo5beginE,(_ZN39_INTERNAL_28d5e117_4_k_cu_c505b6be_71304cuda3std3__441_GLOBAL__N__28d5e117_4_k_cu_c505b6be_71306ignoreE - _ZN39_INTERNAL_28d5e117_4_k_cu_c505b6be_71304cuda3std3__45__cpo5beginE)
_ZN39_INTERNAL_28d5e117_4_k_cu_c505b6be_71304cuda3std3__45__cpo5beginE:
	.zero		1
	.type		_ZN39_INTERNAL_28d5e117_4_k_cu_c505b6be_71304cuda3std3__441_GLOBAL__N__28d5e117_4_k_cu_c505b6be_71306ignoreE,@object
	.size		_ZN39_INTERNAL_28d5e117_4_k_cu_c505b6be_71304cuda3std3__441_GLOBAL__N__28d5e117_4_k_cu_c505b6be_71306ignoreE,(_ZN39_INTERNAL_28d5e117_4_k_cu_c505b6be_71304cute7productE - _ZN39_INTERNAL_28d5e117_4_k_cu_c505b6be_71304cuda3std3__441_GLOBAL__N__28d5e117_4_k_cu_c505b6be_71306ignoreE)
_ZN39_INTERNAL_28d5e117_4_k_cu_c505b6be_71304cuda3std3__441_GLOBAL__N__28d5e117_4_k_cu_c505b6be_71306ignoreE:
	.zero		1
	.type		_ZN39_INTERNAL_28d5e117_4_k_cu_c505b6be_71304cute7productE,@object
	.size		_ZN39_INTERNAL_28d5e117_4_k_cu_c505b6be_71304cute7productE,(_ZN39_INTERNAL_28d5e117_4_k_cu_c505b6be_71304cuda3std3__45__cpo3endE - _ZN39_INTERNAL_28d5e117_4_k_cu_c505b6be_71304cute7productE)
_ZN39_INTERNAL_28d5e117_4_k_cu_c505b6be_71304cute7productE:
	.zero		1
	.type		_ZN39_INTERNAL_28d5e117_4_k_cu_c505b6be_71304cuda3std3__45__cpo3endE,@object
	.size		_ZN39_INTERNAL_28d5e117_4_k_cu_c505b6be_71304cuda3std3__45__cpo3endE,(_ZN39_INTERNAL_28d5e117_4_k_cu_c505b6be_71304cuda3std3__419piecewise_constructE - _ZN39_INTERNAL_28d5e117_4_k_cu_c505b6be_71304cuda3std3__45__cpo3endE)
_ZN39_INTERNAL_28d5e117_4_k_cu_c505b6be_71304cuda3std3__45__cpo3endE:
	.zero		1
	.type		_ZN39_INTERNAL_28d5e117_4_k_cu_c505b6be_71304cuda3std3__419piecewise_constructE,@object
	.size		_ZN39_INTERNAL_28d5e117_4_k_cu_c505b6be_71304cuda3std3__419piecewise_constructE,(_ZN39_INTERNAL_28d5e117_4_k_cu_c505b6be_71304cuda3std3__45__cpo4cendE - _ZN39_INTERNAL_28d5e117_4_k_cu_c505b6be_71304cuda3std3__419piecewise_constructE)
_ZN39_INTERNAL_28d5e117_4_k_cu_c505b6be_71304cuda3std3__419piecewise_constructE:
	.zero		1
	.type		_ZN39_INTERNAL_28d5e117_4_k_cu_c505b6be_71304cuda3std3__45__cpo4cendE,@object
	.size		_ZN39_INTERNAL_28d5e117_4_k_cu_c505b6be_71304cuda3std3__45__cpo4cendE,(_ZN39_INTERNAL_28d5e117_4_k_cu_c505b6be_71304cuda3std6ranges3__45__cpo4swapE - _ZN39_INTERNAL_28d5e117_4_k_cu_c505b6be_71304cuda3std3__45__cpo4cendE)
_ZN39_INTERNAL_28d5e117_4_k_cu_c505b6be_71304cuda3std3__45__cpo4cendE:
	.zero		1
	.type		_ZN39_INTERNAL_28d5e117_4_k_cu_c505b6be_71304cuda3std6ranges3__45__cpo4swapE,@object
	.size		_ZN39_INTERNAL_28d5e117_4_k_cu_c505b6be_71304cuda3std6ranges3__45__cpo4swapE,(.L_10 - _ZN39_INTERNAL_28d5e117_4_k_cu_c505b6be_71304cuda3std6ranges3__45__cpo4swapE)
_ZN39_INTERNAL_28d5e117_4_k_cu_c505b6be_71304cuda3std6ranges3__45__cpo4swapE:
	.zero		1
.L_10:


//--------------------- .nv.constant0._ZN7cutlass13device_kernelINS_4gemm6kernel13GemmUniversalIN4cute5tupleIJiiiiEEENS1_10collective13CollectiveMmaINS1_35MainloopSm100TmaUmmaWarpSpecializedILi5ELi2ELi4ENS5_IJNS4_1CILi2EEENSA_ILi1EEESC_EEEEENS5_IJNSA_ILi256EEENSA_ILi64EEESG_EEENS_6half_tENS5_IJlSC_lEEESI_SJ_NS4_8TiledMMAINS4_8MMA_AtomIJNS4_26SM100_MMA_F16BF16_2x1SM_SSISI_SI_fLi256ELi64ELNS4_4UMMA5MajorE0ELSO_0ELNSN_7ScaleInE0ELSP_0EEEEEENS4_6LayoutINS5_IJSC_SC_SC_EEENS5_IJNSA_ILi0EEESU_SU_EEEEENS5_IJNS4_10UnderscoreESX_SX_EEEEENS4_18SM100_TMA_2SM_LOADENS4_14ComposedLayoutINS4_7SwizzleILi3ELi4ELi3EEENS4_18smem_ptr_flag_bitsILi16EEENSS_INS5_IJNSA_ILi8EEESG_EEENS5_IJSG_SC_EEEEEEEvNS4_8identityES10_S1A_vS1B_EENS_8epilogue10collective18CollectiveEpilogueINS1D_23Sm100TmaWarpSpecializedILi3ELi2ELi32ELb1ELb0EEEJNS5_IJNSA_ILi128EEESG_SG_EEENS5_IJNSS_IS1I_SC_EENSS_INSA_ILi32EEESC_EEEEESI_SJ_SI_SJ_NS1D_6fusion15FusionCallbacksIS1H_NS1O_17LinearCombinationISI_fSI_fLNS_15FloatRoundStyleE2EEES1J_S1N_JEEENS4_5SM1004TMEM4LOAD26SM100_TMEM_LOAD_32dp32b32xENS4_13SM90_TMA_LOADENS11_INS12_ILi2ELi4ELi3EEES15_NSS_INS5_IJS16_S1L_EEENS5_IJS1L_SC_EEEEEEENS4_39AutoVectorizingCopyWithAssumedAlignmentILi128EEENS4_14SM90_TMA_STOREES23_S25_S25_EEEvvEEEEvNT_6ParamsE --------------------------
	.section	.nv.constant0._ZN7cutlass13device_kernelINS_4gemm6kernel13GemmUniversalIN4cute5tupleIJiiiiEEENS1_10collective13CollectiveMmaINS1_35MainloopSm100TmaUmmaWarpSpecializedILi5ELi2ELi4ENS5_IJNS4_1CILi2EEENSA_ILi1EEESC_EEEEENS5_IJNSA_ILi256EEENSA_ILi64EEESG_EEENS_6half_tENS5_IJlSC_lEEESI_SJ_NS4_8TiledMMAINS4_8MMA_AtomIJNS4_26SM100_MMA_F16BF16_2x1SM_SSISI_SI_fLi256ELi64ELNS4_4UMMA5MajorE0ELSO_0ELNSN_7ScaleInE0ELSP_0EEEEEENS4_6LayoutINS5_IJSC_SC_SC_EEENS5_IJNSA_ILi0EEESU_SU_EEEEENS5_IJNS4_10UnderscoreESX_SX_EEEEENS4_18SM100_TMA_2SM_LOADENS4_14ComposedLayoutINS4_7SwizzleILi3ELi4ELi3EEENS4_18smem_ptr_flag_bitsILi16EEENSS_INS5_IJNSA_ILi8EEESG_EEENS5_IJSG_SC_EEEEEEEvNS4_8identityES10_S1A_vS1B_EENS_8epilogue10collective18CollectiveEpilogueINS1D_23Sm100TmaWarpSpecializedILi3ELi2ELi32ELb1ELb0EEEJNS5_IJNSA_ILi128EEESG_SG_EEENS5_IJNSS_IS1I_SC_EENSS_INSA_ILi32EEESC_EEEEESI_SJ_SI_SJ_NS1D_6fusion15FusionCallbacksIS1H_NS1O_17LinearCombinationISI_fSI_fLNS_15FloatRoundStyleE2EEES1J_S1N_JEEENS4_5SM1004TMEM4LOAD26SM100_TMEM_LOAD_32dp32b32xENS4_13SM90_TMA_LOADENS11_INS12_ILi2ELi4ELi3EEES15_NSS_INS5_IJS16_S1L_EEENS5_IJS1L_SC_EEEEEEENS4_39AutoVectorizingCopyWithAssumedAlignmentILi128EEENS4_14SM90_TMA_STOREES23_S25_S25_EEEvvEEEEvNT_6ParamsE,"a",@progbits
	.sectionflags	@""
	.align	4
.nv.constant0._ZN7cutlass13device_kernelINS_4gemm6kernel13GemmUniversalIN4cute5tupleIJiiiiEEENS1_10collective13CollectiveMmaINS1_35MainloopSm100TmaUmmaWarpSpecializedILi5ELi2ELi4ENS5_IJNS4_1CILi2EEENSA_ILi1EEESC_EEEEENS5_IJNSA_ILi256EEENSA_ILi64EEESG_EEENS_6half_tENS5_IJlSC_lEEESI_SJ_NS4_8TiledMMAINS4_8MMA_AtomIJNS4_26SM100_MMA_F16BF16_2x1SM_SSISI_SI_fLi256ELi64ELNS4_4UMMA5MajorE0ELSO_0ELNSN_7ScaleInE0ELSP_0EEEEEENS4_6LayoutINS5_IJSC_SC_SC_EEENS5_IJNSA_ILi0EEESU_SU_EEEEENS5_IJNS4_10UnderscoreESX_SX_EEEEENS4_18SM100_TMA_2SM_LOADENS4_14ComposedLayoutINS4_7SwizzleILi3ELi4ELi3EEENS4_18smem_ptr_flag_bitsILi16EEENSS_INS5_IJNSA_ILi8EEESG_EEENS5_IJSG_SC_EEEEEEEvNS4_8identityES10_S1A_vS1B_EENS_8epilogue10collective18CollectiveEpilogueINS1D_23Sm100TmaWarpSpecializedILi3ELi2ELi32ELb1ELb0EEEJNS5_IJNSA_ILi128EEESG_SG_EEENS5_IJNSS_IS1I_SC_EENSS_INSA_ILi32EEESC_EEEEESI_SJ_SI_SJ_NS1D_6fusion15FusionCallbacksIS1H_NS1O_17LinearCombinationISI_fSI_fLNS_15FloatRoundStyleE2EEES1J_S1N_JEEENS4_5SM1004TMEM4LOAD26SM100_TMEM_LOAD_32dp32b32xENS4_13SM90_TMA_LOADENS11_INS12_ILi2ELi4ELi3EEES15_NSS_INS5_IJS16_S1L_EEENS5_IJS1L_SC_EEEEEEENS4_39AutoVectorizingCopyWithAssumedAlignmentILi128EEENS4_14SM90_TMA_STOREES23_S25_S25_EEEvvEEEEvNT_6ParamsE:
	.zero		2944


//--------------------- SYMBOLS --------------------------

	.type		.nv.reservedSmem.offset0,@object
	.size		.nv.reservedSmem.offset0,0x4
	.type		.nv.reservedSmem.cap,@object
	.size		.nv.reservedSmem.cap,0x4
	.type		__assertfail,@function
